	.target	sm_100a

	.elftype	@"ET_EXEC"


//--------------------- .note.nv.tkinfo           --------------------------
	.section	.note.nv.tkinfo,"",@"SHT_NOTE"
	.sectionflags	@"SHF_NOTE_NV_TKINFO"
	.tkinfo
        /*0018*/ 	.word	0x00000002
        /*0030*/ 	.string	""
        /*0030*/ 	.string	"ptxas"
        /*0030*/ 	.string	"Cuda compilation tools, release 13.0, V13.0.88"
        /*0030*/ 	.string	"Build cuda_13.0.r13.0/compiler.36424714_0"
        /*0030*/ 	.string	"-arch sm_100a -m 64 "



//--------------------- .note.nv.cuinfo           --------------------------
	.section	.note.nv.cuinfo,"",@"SHT_NOTE"
	.sectionflags	@"SHF_NOTE_NV_CUINFO"
        /*0018*/ 	.short	0x0002
        /*001a*/ 	.short	0x0064
        /*001c*/ 	.short	0x0082
	.zero		2


//--------------------- .nv.info                  --------------------------
	.section	.nv.info,"",@"SHT_CUDA_INFO"
	.align	4


	//----- nvinfo : EIATTR_REGCOUNT
	.align		4
        /*0000*/ 	.byte	0x04, 0x2f
        /*0002*/ 	.short	(.L_19 - .L_18)
	.align		4
.L_18:
        /*0004*/ 	.word	index@(_ZN7cutlass13device_kernelINS_4gemm6kernel13GemmUniversalIN4cute5tupleIJiiiiEEENS1_10collective13CollectiveMmaINS1_35MainloopSm100TmaUmmaWarpSpecializedILi5ELi2ELi4ENS5_IJNS4_1CILi2EEESB_NSA_ILi1EEEEEEEENS5_IJNSA_ILi64EEENSA_ILi128EEESG_EEENS_12float_e5m2_tENS5_IJlSC_lEEESI_SJ_NS4_8TiledMMAINS4_8MMA_AtomIJNS4_10MMA_TraitsINS4_19SM100_MMA_F8F6F4_SSEJSI_SI_fSF_SG_NS4_17integral_constantINS4_4UMMA5MajorELSQ_0EEESR_NSO_INSP_7ScaleInELSS_0EEEST_EEEEEENS4_6LayoutINS5_IJSC_SC_SC_EEENS5_IJNSA_ILi0EEESY_SY_EEEEENS5_IJNS4_10UnderscoreES11_S11_EEEEENS4_23SM90_TMA_LOAD_MULTICASTENS4_14ComposedLayoutINS4_7SwizzleILi3ELi4ELi3EEENS4_18smem_ptr_flag_bitsILi8EEENSW_INS5_IJNSA_ILi8EEESG_EEENS5_IJSG_SC_EEEEEEEvNS4_8identityES14_S1E_vS1F_EENS_8epilogue10collective18CollectiveEpilogueINS1H_23Sm100TmaWarpSpecializedILi2ELi2ELi32ELb0ELb0EEEJSH_NS5_IJNSW_ISF_SC_EES1M_EEESI_SJ_SI_SJ_NS1H_6fusion15FusionCallbacksIS1L_NS1O_17LinearCombinationISI_fSI_fLNS_15FloatRoundStyleE2EEESH_S1N_JEEENS4_5SM1004TMEM4LOAD26SM100_TMEM_LOAD_16dp32b32xENS4_13SM90_TMA_LOADENS15_INS16_ILi2ELi4ELi3EEES19_NSW_INS5_IJS1A_SF_EEENS5_IJSF_SC_EEEEEEENS4_39AutoVectorizingCopyWithAssumedAlignmentILi128EEENS4_14SM90_TMA_STOREES23_S25_S25_EEEvvEEEEvNT_6ParamsE)
        /*0008*/ 	.word	0x00000072


	//----- nvinfo : EIATTR_FRAME_SIZE
	.align		4
.L_19:
        /*000c*/ 	.byte	0x04, 0x11
        /*000e*/ 	.short	(.L_21 - .L_20)
	.align		4
.L_20:
        /*0010*/ 	.word	index@($__internal_2_$__cuda_sm10x_tcgen05_guardrail_trap_unallocated_columns_being_dealloced)
        /*0014*/ 	.word	0x00000000


	//----- nvinfo : EIATTR_FRAME_SIZE
	.align		4
.L_21:
        /*0018*/ 	.byte	0x04, 0x11
        /*001a*/ 	.short	(.L_23 - .L_22)
	.align		4
.L_22:
        /*001c*/ 	.word	index@($__internal_1_$__cuda_sm10x_tcgen05_guardrail_trap_phase_invalid_during_alloc)
        /*0020*/ 	.word	0x00000000


	//----- nvinfo : EIATTR_FRAME_SIZE
	.align		4
.L_23:
        /*0024*/ 	.byte	0x04, 0x11
        /*0026*/ 	.short	(.L_25 - .L_24)
	.align		4
.L_24:
        /*0028*/ 	.word	index@($__internal_0_$__cuda_sm10x_tcgen05_guardrail_trap_col_being_dealloced_not_returned_by_alloc)
        /*002c*/ 	.word	0x00000000


	//----- nvinfo : EIATTR_FRAME_SIZE
	.align		4
.L_25:
        /*0030*/ 	.byte	0x04, 0x11
        /*0032*/ 	.short	(.L_27 - .L_26)
	.align		4
.L_26:
        /*0034*/ 	.word	index@(_ZN7cutlass13device_kernelINS_4gemm6kernel13GemmUniversalIN4cute5tupleIJiiiiEEENS1_10collective13CollectiveMmaINS1_35MainloopSm100TmaUmmaWarpSpecializedILi5ELi2ELi4ENS5_IJNS4_1CILi2EEESB_NSA_ILi1EEEEEEEENS5_IJNSA_ILi64EEENSA_ILi128EEESG_EEENS_12float_e5m2_tENS5_IJlSC_lEEESI_SJ_NS4_8TiledMMAINS4_8MMA_AtomIJNS4_10MMA_TraitsINS4_19SM100_MMA_F8F6F4_SSEJSI_SI_fSF_SG_NS4_17integral_constantINS4_4UMMA5MajorELSQ_0EEESR_NSO_INSP_7ScaleInELSS_0EEEST_EEEEEENS4_6LayoutINS5_IJSC_SC_SC_EEENS5_IJNSA_ILi0EEESY_SY_EEEEENS5_IJNS4_10UnderscoreES11_S11_EEEEENS4_23SM90_TMA_LOAD_MULTICASTENS4_14ComposedLayoutINS4_7SwizzleILi3ELi4ELi3EEENS4_18smem_ptr_flag_bitsILi8EEENSW_INS5_IJNSA_ILi8EEESG_EEENS5_IJSG_SC_EEEEEEEvNS4_8identityES14_S1E_vS1F_EENS_8epilogue10collective18CollectiveEpilogueINS1H_23Sm100TmaWarpSpecializedILi2ELi2ELi32ELb0ELb0EEEJSH_NS5_IJNSW_ISF_SC_EES1M_EEESI_SJ_SI_SJ_NS1H_6fusion15FusionCallbacksIS1L_NS1O_17LinearCombinationISI_fSI_fLNS_15FloatRoundStyleE2EEESH_S1N_JEEENS4_5SM1004TMEM4LOAD26SM100_TMEM_LOAD_16dp32b32xENS4_13SM90_TMA_LOADENS15_INS16_ILi2ELi4ELi3EEES19_NSW_INS5_IJS1A_SF_EEENS5_IJSF_SC_EEEEEEENS4_39AutoVectorizingCopyWithAssumedAlignmentILi128EEENS4_14SM90_TMA_STOREES23_S25_S25_EEEvvEEEEvNT_6ParamsE)
        /*0038*/ 	.word	0x00000000


	//----- nvinfo : EIATTR_MIN_STACK_SIZE
	.align		4
.L_27:
        /*003c*/ 	.byte	0x04, 0x12
        /*003e*/ 	.short	(.L_29 - .L_28)
	.align		4
.L_28:
        /*0040*/ 	.word	index@(_ZN7cutlass13device_kernelINS_4gemm6kernel13GemmUniversalIN4cute5tupleIJiiiiEEENS1_10collective13CollectiveMmaINS1_35MainloopSm100TmaUmmaWarpSpecializedILi5ELi2ELi4ENS5_IJNS4_1CILi2EEESB_NSA_ILi1EEEEEEEENS5_IJNSA_ILi64EEENSA_ILi128EEESG_EEENS_12float_e5m2_tENS5_IJlSC_lEEESI_SJ_NS4_8TiledMMAINS4_8MMA_AtomIJNS4_10MMA_TraitsINS4_19SM100_MMA_F8F6F4_SSEJSI_SI_fSF_SG_NS4_17integral_constantINS4_4UMMA5MajorELSQ_0EEESR_NSO_INSP_7ScaleInELSS_0EEEST_EEEEEENS4_6LayoutINS5_IJSC_SC_SC_EEENS5_IJNSA_ILi0EEESY_SY_EEEEENS5_IJNS4_10UnderscoreES11_S11_EEEEENS4_23SM90_TMA_LOAD_MULTICASTENS4_14ComposedLayoutINS4_7SwizzleILi3ELi4ELi3EEENS4_18smem_ptr_flag_bitsILi8EEENSW_INS5_IJNSA_ILi8EEESG_EEENS5_IJSG_SC_EEEEEEEvNS4_8identityES14_S1E_vS1F_EENS_8epilogue10collective18CollectiveEpilogueINS1H_23Sm100TmaWarpSpecializedILi2ELi2ELi32ELb0ELb0EEEJSH_NS5_IJNSW_ISF_SC_EES1M_EEESI_SJ_SI_SJ_NS1H_6fusion15FusionCallbacksIS1L_NS1O_17LinearCombinationISI_fSI_fLNS_15FloatRoundStyleE2EEESH_S1N_JEEENS4_5SM1004TMEM4LOAD26SM100_TMEM_LOAD_16dp32b32xENS4_13SM90_TMA_LOADENS15_INS16_ILi2ELi4ELi3EEES19_NSW_INS5_IJS1A_SF_EEENS5_IJSF_SC_EEEEEEENS4_39AutoVectorizingCopyWithAssumedAlignmentILi128EEENS4_14SM90_TMA_STOREES23_S25_S25_EEEvvEEEEvNT_6ParamsE)
        /*0044*/ 	.word	0x00000000
.L_29:


//--------------------- .nv.compat                --------------------------
	.section	.nv.compat,"",@"SHT_CUDA_COMPAT_INFO"
	.align	4
        /*0000*/ 	.byte	0x02, 0x09, 0x01, 0x00, 0x02, 0x02, 0x02, 0x00, 0x02, 0x05, 0x05, 0x00, 0x03, 0x07, 0x01, 0x01
        /*0010*/ 	.byte	0x02, 0x03, 0x01, 0x00, 0x02, 0x06, 0x01, 0x00, 0x04, 0x0b, 0x08, 0x00, 0x09, 0x00, 0x00, 0x00
        /*0020*/ 	.byte	0x00, 0x00, 0x00, 0x00


//--------------------- .nv.info._ZN7cutlass13device_kernelINS_4gemm6kernel13GemmUniversalIN4cute5tupleIJiiiiEEENS1_10collective13CollectiveMmaINS1_35MainloopSm100TmaUmmaWarpSpecializedILi5ELi2ELi4ENS5_IJNS4_1CILi2EEESB_NSA_ILi1EEEEEEEENS5_IJNSA_ILi64EEENSA_ILi128EEESG_EEENS_12float_e5m2_tENS5_IJlSC_lEEESI_SJ_NS4_8TiledMMAINS4_8MMA_AtomIJNS4_10MMA_TraitsINS4_19SM100_MMA_F8F6F4_SSEJSI_SI_fSF_SG_NS4_17integral_constantINS4_4UMMA5MajorELSQ_0EEESR_NSO_INSP_7ScaleInELSS_0EEEST_EEEEEENS4_6LayoutINS5_IJSC_SC_SC_EEENS5_IJNSA_ILi0EEESY_SY_EEEEENS5_IJNS4_10UnderscoreES11_S11_EEEEENS4_23SM90_TMA_LOAD_MULTICASTENS4_14ComposedLayoutINS4_7SwizzleILi3ELi4ELi3EEENS4_18smem_ptr_flag_bitsILi8EEENSW_INS5_IJNSA_ILi8EEESG_EEENS5_IJSG_SC_EEEEEEEvNS4_8identityES14_S1E_vS1F_EENS_8epilogue10collective18CollectiveEpilogueINS1H_23Sm100TmaWarpSpecializedILi2ELi2ELi32ELb0ELb0EEEJSH_NS5_IJNSW_ISF_SC_EES1M_EEESI_SJ_SI_SJ_NS1H_6fusion15FusionCallbacksIS1L_NS1O_17LinearCombinationISI_fSI_fLNS_15FloatRoundStyleE2EEESH_S1N_JEEENS4_5SM1004TMEM4LOAD26SM100_TMEM_LOAD_16dp32b32xENS4_13SM90_TMA_LOADENS15_INS16_ILi2ELi4ELi3EEES19_NSW_INS5_IJS1A_SF_EEENS5_IJSF_SC_EEEEEEENS4_39AutoVectorizingCopyWithAssumedAlignmentILi128EEENS4_14SM90_TMA_STOREES23_S25_S25_EEEvvEEEEvNT_6ParamsE --------------------------
	.section	.nv.info._ZN7cutlass13device_kernelINS_4gemm6kernel13GemmUniversalIN4cute5tupleIJiiiiEEENS1_10collective13CollectiveMmaINS1_35MainloopSm100TmaUmmaWarpSpecializedILi5ELi2ELi4ENS5_IJNS4_1CILi2EEESB_NSA_ILi1EEEEEEEENS5_IJNSA_ILi64EEENSA_ILi128EEESG_EEENS_12float_e5m2_tENS5_IJlSC_lEEESI_SJ_NS4_8TiledMMAINS4_8MMA_AtomIJNS4_10MMA_TraitsINS4_19SM100_MMA_F8F6F4_SSEJSI_SI_fSF_SG_NS4_17integral_constantINS4_4UMMA5MajorELSQ_0EEESR_NSO_INSP_7ScaleInELSS_0EEEST_EEEEEENS4_6LayoutINS5_IJSC_SC_SC_EEENS5_IJNSA_ILi0EEESY_SY_EEEEENS5_IJNS4_10UnderscoreES11_S11_EEEEENS4_23SM90_TMA_LOAD_MULTICASTENS4_14ComposedLayoutINS4_7SwizzleILi3ELi4ELi3EEENS4_18smem_ptr_flag_bitsILi8EEENSW_INS5_IJNSA_ILi8EEESG_EEENS5_IJSG_SC_EEEEEEEvNS4_8identityES14_S1E_vS1F_EENS_8epilogue10collective18CollectiveEpilogueINS1H_23Sm100TmaWarpSpecializedILi2ELi2ELi32ELb0ELb0EEEJSH_NS5_IJNSW_ISF_SC_EES1M_EEESI_SJ_SI_SJ_NS1H_6fusion15FusionCallbacksIS1L_NS1O_17LinearCombinationISI_fSI_fLNS_15FloatRoundStyleE2EEESH_S1N_JEEENS4_5SM1004TMEM4LOAD26SM100_TMEM_LOAD_16dp32b32xENS4_13SM90_TMA_LOADENS15_INS16_ILi2ELi4ELi3EEES19_NSW_INS5_IJS1A_SF_EEENS5_IJSF_SC_EEEEEEENS4_39AutoVectorizingCopyWithAssumedAlignmentILi128EEENS4_14SM90_TMA_STOREES23_S25_S25_EEEvvEEEEvNT_6ParamsE,"",@"SHT_CUDA_INFO"
	.sectionflags	@""
	.align	4


	//----- nvinfo : EIATTR_CUDA_API_VERSION
	.align		4
        /*0000*/ 	.byte	0x04, 0x37
        /*0002*/ 	.short	(.L_31 - .L_30)
.L_30:
        /*0004*/ 	.word	0x00000082


	//----- nvinfo : EIATTR_KPARAM_INFO
	.align		4
.L_31:
        /*0008*/ 	.byte	0x04, 0x17
        /*000a*/ 	.short	(.L_33 - .L_32)
.L_32:
        /*000c*/ 	.word	0x00000000
        /*0010*/ 	.short	0x0000
        /*0012*/ 	.short	0x0000
        /*0014*/ 	.byte	0x00, 0xf0, 0x01, 0x20


	//----- nvinfo : EIATTR_AT_ENTRY_FRAGMENTS
	.align		4
.L_33:
        /*0018*/ 	.byte	0x04, 0x4f
        /*001a*/ 	.short	(.L_35 - .L_34)


	//   ....[0]....
.L_34:
        /*001c*/ 	.word	0x00000006


	//----- nvinfo : EIATTR_RESERVED_SMEM_USED
	.align		4
.L_35:
        /*0020*/ 	.byte	0x01, 0x41
	.zero		2


	//----- nvinfo : EIATTR_SPARSE_MMA_MASK
	.align		4
        /*0024*/ 	.byte	0x03, 0x50
        /*0026*/ 	.short	0x0000


	//----- nvinfo : EIATTR_TCGEN05_1CTA_USED
	.align		4
        /*0028*/ 	.byte	0x01, 0x51
	.zero		2


	//----- nvinfo : EIATTR_MAXREG_COUNT
	.align		4
        /*002c*/ 	.byte	0x03, 0x1b
        /*002e*/ 	.short	0x00ff


	//----- nvinfo : EIATTR_NUM_BARRIERS
	.align		4
        /*0030*/ 	.byte	0x02, 0x4c
        /*0032*/ 	.byte	0x07
	.zero		1


	//----- nvinfo : EIATTR_EXTERNS
	.align		4
        /*0034*/ 	.byte	0x04, 0x0f
        /*0036*/ 	.short	(.L_37 - .L_36)


	//   ....[0]....
	.align		4
.L_36:
        /*0038*/ 	.word	index@(__assertfail)


	//----- nvinfo : EIATTR_MERCURY_ISA_VERSION
	.align		4
.L_37:
        /*003c*/ 	.byte	0x03, 0x5f
        /*003e*/ 	.short	0x0101


	//----- nvinfo : EIATTR_INT_WARP_WIDE_INSTR_OFFSETS
	.align		4
        /*0040*/ 	.byte	0x04, 0x31
        /*0042*/ 	.short	(.L_39 - .L_38)


	//   ....[0]....
.L_38:
        /*0044*/ 	.word	0x00003ea0


	//   ....[1]....
        /*0048*/ 	.word	0x00003ec0


	//   ....[2]....
        /*004c*/ 	.word	0x00003ef0


	//   ....[3]....
        /*0050*/ 	.word	0x00004a30


	//   ....[4]....
        /*0054*/ 	.word	0x00004aa0


	//   ....[5]....
        /*0058*/ 	.word	0x00004b70


	//   ....[6]....
        /*005c*/ 	.word	0x00004c20


	//----- nvinfo : EIATTR_COOP_GROUP_MASK_REGIDS
	.align		4
.L_39:
        /*0060*/ 	.byte	0x04, 0x29
        /*0062*/ 	.short	(.L_41 - .L_40)


	//   ....[0]....
.L_40:
        /*0064*/ 	.word	0xffffffff


	//   ....[1]....
        /*0068*/ 	.word	0xffffffff


	//   ....[2]....
        /*006c*/ 	.word	0xffffffff


	//   ....[3]....
        /*0070*/ 	.word	0xffffffff


	//   ....[4]....
        /*0074*/ 	.word	0xffffffff


	//   ....[5]....
        /*0078*/ 	.word	0xffffffff


	//   ....[6]....
        /*007c*/ 	.word	0xffffffff


	//   ....[7]....
        /*0080*/ 	.word	0xffffffff


	//   ....[8]....
        /*0084*/ 	.word	0xffffffff


	//   ....[9]....
        /*0088*/ 	.word	0xffffffff


	//   ....[10]....
        /*008c*/ 	.word	0xffffffff


	//   ....[11]....
        /*0090*/ 	.word	0xffffffff


	//   ....[12]....
        /*0094*/ 	.word	0xffffffff


	//   ....[13]....
        /*0098*/ 	.word	0xffffffff


	//----- nvinfo : EIATTR_COOP_GROUP_INSTR_OFFSETS
	.align		4
.L_41:
        /*009c*/ 	.byte	0x04, 0x28
        /*009e*/ 	.short	(.L_43 - .L_42)


	//   ....[0]....
.L_42:
        /*00a0*/ 	.word	0x00000080


	//   ....[1]....
        /*00a4*/ 	.word	0x000004f0


	//   ....[2]....
        /*00a8*/ 	.word	0x000006c0


	//   ....[3]....
        /*00ac*/ 	.word	0x00000820


	//   ....[4]....
        /*00b0*/ 	.word	0x00000920


	//   ....[5]....
        /*00b4*/ 	.word	0x00000a90


	//   ....[6]....
        /*00b8*/ 	.word	0x00000c30


	//   ....[7]....
        /*00bc*/ 	.word	0x00000de0


	//   ....[8]....
        /*00c0*/ 	.word	0x00002130


	//   ....[9]....
        /*00c4*/ 	.word	0x00003090


	//   ....[10]....
        /*00c8*/ 	.word	0x000032a0


	//   ....[11]....
        /*00cc*/ 	.word	0x000032d0


	//   ....[12]....
        /*00d0*/ 	.word	0x00003d80


	//   ....[13]....
        /*00d4*/ 	.word	0x00003fb0


	//----- nvinfo : EIATTR_VRC_CTA_INIT_COUNT
	.align		4
.L_43:
        /*00d8*/ 	.byte	0x02, 0x4a
        /*00da*/ 	.byte	0x80
	.zero		1


	//----- nvinfo : EIATTR_SYSCALL_OFFSETS
	.align		4
        /*00dc*/ 	.byte	0x04, 0x46
        /*00de*/ 	.short	(.L_45 - .L_44)


	//   ....[0]....
.L_44:
        /*00e0*/ 	.word	0x00005830


	//   ....[1]....
        /*00e4*/ 	.word	0x00005970


	//   ....[2]....
        /*00e8*/ 	.word	0x000061a0


	//   ....[3]....
        /*00ec*/ 	.word	0x00006f30


	//----- nvinfo : EIATTR_MBARRIER_INSTR_OFFSETS
	.align		4
.L_45:
        /*00f0*/ 	.byte	0x04, 0x39
        /*00f2*/ 	.short	(.L_47 - .L_46)


	//   ....[0]....
.L_46:
        /*00f4*/ 	.word	0x00000610
        /*00f8*/ 	.word	0x000000ff
        /*00fc*/ 	.word	0x00000000
        /*0100*/ 	.short	0x0100
        /*0102*/ 	.byte	0x04
	.zero		1


	//   ....[1]....
        /*0104*/ 	.word	0x00000620
        /*0108*/ 	.word	0x000000ff
        /*010c*/ 	.word	0x00000028
        /*0110*/ 	.short	0x0100
        /*0112*/ 	.byte	0x04
	.zero		1


	//   ....[2]....
        /*0114*/ 	.word	0x00000630
        /*0118*/ 	.word	0x000000ff
        /*011c*/ 	.word	0x00000008
        /*0120*/ 	.short	0x0100
        /*0122*/ 	.byte	0x04
	.zero		1


	//   ....[3]....
        /*0124*/ 	.word	0x00000640
        /*0128*/ 	.word	0x000000ff
        /*012c*/ 	.word	0x00000030
        /*0130*/ 	.short	0x0100
        /*0132*/ 	.byte	0x04
	.zero		1


	//   ....[4]....
        /*0134*/ 	.word	0x00000650
        /*0138*/ 	.word	0x000000ff
        /*013c*/ 	.word	0x00000010
        /*0140*/ 	.short	0x0100
        /*0142*/ 	.byte	0x04
	.zero		1


	//   ....[5]....
        /*0144*/ 	.word	0x00000660
        /*0148*/ 	.word	0x000000ff
        /*014c*/ 	.word	0x00000038
        /*0150*/ 	.short	0x0100
        /*0152*/ 	.byte	0x04
	.zero		1


	//   ....[6]....
        /*0154*/ 	.word	0x00000670
        /*0158*/ 	.word	0x000000ff
        /*015c*/ 	.word	0x00000018
        /*0160*/ 	.short	0x0100
        /*0162*/ 	.byte	0x04
	.zero		1


	//   ....[7]....
        /*0164*/ 	.word	0x00000680
        /*0168*/ 	.word	0x000000ff
        /*016c*/ 	.word	0x00000040
        /*0170*/ 	.short	0x0100
        /*0172*/ 	.byte	0x04
	.zero		1


	//   ....[8]....
        /*0174*/ 	.word	0x00000690
        /*0178*/ 	.word	0x000000ff
        /*017c*/ 	.word	0x00000020
        /*0180*/ 	.short	0x0100
        /*0182*/ 	.byte	0x04
	.zero		1


	//   ....[9]....
        /*0184*/ 	.word	0x000006a0
        /*0188*/ 	.word	0x000000ff
        /*018c*/ 	.word	0x00000048
        /*0190*/ 	.short	0x0100
        /*0192*/ 	.byte	0x04
	.zero		1


	//   ....[10]....
        /*0194*/ 	.word	0x000007d0
        /*0198*/ 	.word	0x000000ff
        /*019c*/ 	.word	0x00000050
        /*01a0*/ 	.short	0x0100
        /*01a2*/ 	.byte	0x04
	.zero		1


	//   ....[11]....
        /*01a4*/ 	.word	0x000007e0
        /*01a8*/ 	.word	0x000000ff
        /*01ac*/ 	.word	0x00000060
        /*01b0*/ 	.short	0x0100
        /*01b2*/ 	.byte	0x04
	.zero		1


	//   ....[12]....
        /*01b4*/ 	.word	0x000007f0
        /*01b8*/ 	.word	0x000000ff
        /*01bc*/ 	.word	0x00000058
        /*01c0*/ 	.short	0x0100
        /*01c2*/ 	.byte	0x04
	.zero		1


	//   ....[13]....
        /*01c4*/ 	.word	0x00000800
        /*01c8*/ 	.word	0x000000ff
        /*01cc*/ 	.word	0x00000068
        /*01d0*/ 	.short	0x0100
        /*01d2*/ 	.byte	0x04
	.zero		1


	//   ....[14]....
        /*01d4*/ 	.word	0x000008f0
        /*01d8*/ 	.word	0x000000ff
        /*01dc*/ 	.word	0x00000070
        /*01e0*/ 	.short	0x0100
        /*01e2*/ 	.byte	0x06
	.zero		1


	//   ....[15]....
        /*01e4*/ 	.word	0x00000900
        /*01e8*/ 	.word	0x000000ff
        /*01ec*/ 	.word	0x00000078
        /*01f0*/ 	.short	0x0100
        /*01f2*/ 	.byte	0x06
	.zero		1


	//   ....[16]....
        /*01f4*/ 	.word	0x00000a40
        /*01f8*/ 	.word	0x000000ff
        /*01fc*/ 	.word	0x00000080
        /*0200*/ 	.short	0x0100
        /*0202*/ 	.byte	0x06
	.zero		1


	//   ....[17]....
        /*0204*/ 	.word	0x00000a50
        /*0208*/ 	.word	0x000000ff
        /*020c*/ 	.word	0x00000090
        /*0210*/ 	.short	0x0100
        /*0212*/ 	.byte	0x06
	.zero		1


	//   ....[18]....
        /*0214*/ 	.word	0x00000a60
        /*0218*/ 	.word	0x000000ff
        /*021c*/ 	.word	0x00000088
        /*0220*/ 	.short	0x0100
        /*0222*/ 	.byte	0x06
	.zero		1


	//   ....[19]....
        /*0224*/ 	.word	0x00000a70
        /*0228*/ 	.word	0x000000ff
        /*022c*/ 	.word	0x00000098
        /*0230*/ 	.short	0x0100
        /*0232*/ 	.byte	0x06
	.zero		1


	//   ....[20]....
        /*0234*/ 	.word	0x00000ba0
        /*0238*/ 	.word	0x000000ff
        /*023c*/ 	.word	0x000000a0
        /*0240*/ 	.short	0x0100
        /*0242*/ 	.byte	0x04
	.zero		1


	//   ....[21]....
        /*0244*/ 	.word	0x00000bb0
        /*0248*/ 	.word	0x000000ff
        /*024c*/ 	.word	0x000000c0
        /*0250*/ 	.short	0x0100
        /*0252*/ 	.byte	0x04
	.zero		1


	//   ....[22]....
        /*0254*/ 	.word	0x00000bc0
        /*0258*/ 	.word	0x000000ff
        /*025c*/ 	.word	0x000000a8
        /*0260*/ 	.short	0x0100
        /*0262*/ 	.byte	0x04
	.zero		1


	//   ....[23]....
        /*0264*/ 	.word	0x00000bd0
        /*0268*/ 	.word	0x000000ff
        /*026c*/ 	.word	0x000000c8
        /*0270*/ 	.short	0x0100
        /*0272*/ 	.byte	0x04
	.zero		1


	//   ....[24]....
        /*0274*/ 	.word	0x00000be0
        /*0278*/ 	.word	0x000000ff
        /*027c*/ 	.word	0x000000b0
        /*0280*/ 	.short	0x0100
        /*0282*/ 	.byte	0x04
	.zero		1


	//   ....[25]....
        /*0284*/ 	.word	0x00000bf0
        /*0288*/ 	.word	0x000000ff
        /*028c*/ 	.word	0x000000d0
        /*0290*/ 	.short	0x0100
        /*0292*/ 	.byte	0x04
	.zero		1


	//   ....[26]....
        /*0294*/ 	.word	0x00000c00
        /*0298*/ 	.word	0x000000ff
        /*029c*/ 	.word	0x000000b8
        /*02a0*/ 	.short	0x0100
        /*02a2*/ 	.byte	0x04
	.zero		1


	//   ....[27]....
        /*02a4*/ 	.word	0x00000c10
        /*02a8*/ 	.word	0x000000ff
        /*02ac*/ 	.word	0x000000d8
        /*02b0*/ 	.short	0x0100
        /*02b2*/ 	.byte	0x04
	.zero		1


	//   ....[28]....
        /*02b4*/ 	.word	0x00000d00
        /*02b8*/ 	.word	0x000000ff
        /*02bc*/ 	.word	0x000000e0
        /*02c0*/ 	.short	0x0100
        /*02c2*/ 	.byte	0x04
	.zero		1


	//   ....[29]....
        /*02c4*/ 	.word	0x00000d10
        /*02c8*/ 	.word	0x000000ff
        /*02cc*/ 	.word	0x000000f0
        /*02d0*/ 	.short	0x0100
        /*02d2*/ 	.byte	0x04
	.zero		1


	//   ....[30]....
        /*02d4*/ 	.word	0x00000d20
        /*02d8*/ 	.word	0x000000ff
        /*02dc*/ 	.word	0x000000e8
        /*02e0*/ 	.short	0x0100
        /*02e2*/ 	.byte	0x04
	.zero		1


	//   ....[31]....
        /*02e4*/ 	.word	0x00000d30
        /*02e8*/ 	.word	0x000000ff
        /*02ec*/ 	.word	0x000000f8
        /*02f0*/ 	.short	0x0100
        /*02f2*/ 	.byte	0x04
	.zero		1


	//   ....[32]....
        /*02f4*/ 	.word	0x000019c0
        /*02f8*/ 	.word	0x00000000
        /*02fc*/ 	.word	0x000000f0
        /*0300*/ 	.short	0x010a
        /*0302*/ 	.byte	0xff
	.zero		1


	//   ....[33]....
        /*0304*/ 	.word	0x000019e0
        /*0308*/ 	.word	0x00000000
        /*030c*/ 	.word	0x000000e0
        /*0310*/ 	.short	0x0101
        /*0312*/ 	.byte	0xff
	.zero		1


	//   ....[34]....
        /*0314*/ 	.word	0x00001aa0
        /*0318*/ 	.word	0x000000ff
        /*031c*/ 	.word	0x00000028
        /*0320*/ 	.short	0x010a
        /*0322*/ 	.byte	0x04
	.zero		1


	//   ....[35]....
        /*0324*/ 	.word	0x00001b30
        /*0328*/ 	.word	0x000000ff
        /*032c*/ 	.word	0x00000028
        /*0330*/ 	.short	0x010a
        /*0332*/ 	.byte	0x21
	.zero		1


	//   ....[36]....
        /*0334*/ 	.word	0x00001cc0
        /*0338*/ 	.word	0x000000ff
        /*033c*/ 	.word	0x00000028
        /*0340*/ 	.short	0x010a
        /*0342*/ 	.byte	0x05
	.zero		1


	//   ....[37]....
        /*0344*/ 	.word	0x00001df0
        /*0348*/ 	.word	0x000000ff
        /*034c*/ 	.word	0x00000078
        /*0350*/ 	.short	0x0101
        /*0352*/ 	.byte	0x15
	.zero		1


	//   ....[38]....
        /*0354*/ 	.word	0x00001e10
        /*0358*/ 	.word	0x000000ff
        /*035c*/ 	.word	0x00000028
        /*0360*/ 	.short	0x010a
        /*0362*/ 	.byte	0x04
	.zero		1


	//   ....[39]....
        /*0364*/ 	.word	0x00001e90
        /*0368*/ 	.word	0x000000ff
        /*036c*/ 	.word	0x00000028
        /*0370*/ 	.short	0x010a
        /*0372*/ 	.byte	0x11
	.zero		1


	//   ....[40]....
        /*0374*/ 	.word	0x00002020
        /*0378*/ 	.word	0x000000ff
        /*037c*/ 	.word	0x00000028
        /*0380*/ 	.short	0x010a
        /*0382*/ 	.byte	0x05
	.zero		1


	//   ....[41]....
        /*0384*/ 	.word	0x00002160
        /*0388*/ 	.word	0x00000003
        /*038c*/ 	.word	0x00000080
        /*0390*/ 	.short	0x010a
        /*0392*/ 	.byte	0xff
	.zero		1


	//   ....[42]....
        /*0394*/ 	.word	0x000022b0
        /*0398*/ 	.word	0x00000000
        /*039c*/ 	.word	0x00000000
        /*03a0*/ 	.short	0x0101
        /*03a2*/ 	.byte	0xff
	.zero		1


	//   ....[43]....
        /*03a4*/ 	.word	0x00002850
        /*03a8*/ 	.word	0x000000ff
        /*03ac*/ 	.word	0x00000000
        /*03b0*/ 	.short	0x010a
        /*03b2*/ 	.byte	0x04
	.zero		1


	//   ....[44]....
        /*03b4*/ 	.word	0x000028e0
        /*03b8*/ 	.word	0x000000ff
        /*03bc*/ 	.word	0x00000000
        /*03c0*/ 	.short	0x010a
        /*03c2*/ 	.byte	0x05
	.zero		1


	//   ....[45]....
        /*03c4*/ 	.word	0x00002970
        /*03c8*/ 	.word	0x000000ff
        /*03cc*/ 	.word	0x00000000
        /*03d0*/ 	.short	0x010a
        /*03d2*/ 	.byte	0x05
	.zero		1


	//   ....[46]....
        /*03d4*/ 	.word	0x00002a00
        /*03d8*/ 	.word	0x000000ff
        /*03dc*/ 	.word	0x00000000
        /*03e0*/ 	.short	0x010a
        /*03e2*/ 	.byte	0x05
	.zero		1


	//   ....[47]....
        /*03e4*/ 	.word	0x00002aa0
        /*03e8*/ 	.word	0x00000000
        /*03ec*/ 	.word	0x00000000
        /*03f0*/ 	.short	0x010a
        /*03f2*/ 	.byte	0xff
	.zero		1


	//   ....[48]....
        /*03f4*/ 	.word	0x00002be0
        /*03f8*/ 	.word	0x00000002
        /*03fc*/ 	.word	0x000000e0
        /*0400*/ 	.short	0x010a
        /*0402*/ 	.byte	0xff
	.zero		1


	//   ....[49]....
        /*0404*/ 	.word	0x00002c40
        /*0408*/ 	.word	0x00000004
        /*040c*/ 	.word	0x00000000
        /*0410*/ 	.short	0x0101
        /*0412*/ 	.byte	0xff
	.zero		1


	//   ....[50]....
        /*0414*/ 	.word	0x00002c60
        /*0418*/ 	.word	0x000000ff
        /*041c*/ 	.word	0x00000090
        /*0420*/ 	.short	0x010a
        /*0422*/ 	.byte	0x04
	.zero		1


	//   ....[51]....
        /*0424*/ 	.word	0x00002d80
        /*0428*/ 	.word	0x00000002
        /*042c*/ 	.word	0x00000080
        /*0430*/ 	.short	0x010a
        /*0432*/ 	.byte	0xff
	.zero		1


	//   ....[52]....
        /*0434*/ 	.word	0x00002e90
        /*0438*/ 	.word	0x00000002
        /*043c*/ 	.word	0x00000000
        /*0440*/ 	.short	0x0101
        /*0442*/ 	.byte	0xff
	.zero		1


	//   ....[53]....
        /*0444*/ 	.word	0x00002f20
        /*0448*/ 	.word	0x000000ff
        /*044c*/ 	.word	0x00000090
        /*0450*/ 	.short	0x0106
        /*0452*/ 	.byte	0x04
	.zero		1


	//   ....[54]....
        /*0454*/ 	.word	0x00002f40
        /*0458*/ 	.word	0x000000ff
        /*045c*/ 	.word	0x00000090
        /*0460*/ 	.short	0x010a
        /*0462*/ 	.byte	0x04
	.zero		1


	//   ....[55]....
        /*0464*/ 	.word	0x00002fd0
        /*0468*/ 	.word	0x000000ff
        /*046c*/ 	.word	0x00000090
        /*0470*/ 	.short	0x0106
        /*0472*/ 	.byte	0x07
	.zero		1


	//   ....[56]....
        /*0474*/ 	.word	0x00003010
        /*0478*/ 	.word	0x00000000
        /*047c*/ 	.word	0x00000090
        /*0480*/ 	.short	0x010a
        /*0482*/ 	.byte	0xff
	.zero		1


	//   ....[57]....
        /*0484*/ 	.word	0x00003570
        /*0488*/ 	.word	0x00000000
        /*048c*/ 	.word	0x00000080
        /*0490*/ 	.short	0x010a
        /*0492*/ 	.byte	0xff
	.zero		1


	//   ....[58]....
        /*0494*/ 	.word	0x00003670
        /*0498*/ 	.word	0x00000003
        /*049c*/ 	.word	0x00000000
        /*04a0*/ 	.short	0x0101
        /*04a2*/ 	.byte	0xff
	.zero		1


	//   ....[59]....
        /*04a4*/ 	.word	0x00003680
        /*04a8*/ 	.word	0x000000ff
        /*04ac*/ 	.word	0x00000000
        /*04b0*/ 	.short	0x010a
        /*04b2*/ 	.byte	0x04
	.zero		1


	//   ....[60]....
        /*04b4*/ 	.word	0x00003700
        /*04b8*/ 	.word	0x000000ff
        /*04bc*/ 	.word	0x000000c0
        /*04c0*/ 	.short	0x010a
        /*04c2*/ 	.byte	0x1f
	.zero		1


	//   ....[61]....
        /*04c4*/ 	.word	0x000037e0
        /*04c8*/ 	.word	0x000000ff
        /*04cc*/ 	.word	0x00000000
        /*04d0*/ 	.short	0x010a
        /*04d2*/ 	.byte	0x05
	.zero		1


	//   ....[62]....
        /*04d4*/ 	.word	0x00003920
        /*04d8*/ 	.word	0x000000ff
        /*04dc*/ 	.word	0x00000000
        /*04e0*/ 	.short	0x010a
        /*04e2*/ 	.byte	0x04
	.zero		1


	//   ....[63]....
        /*04e4*/ 	.word	0x00003bb0
        /*04e8*/ 	.word	0x000000ff
        /*04ec*/ 	.word	0x00000000
        /*04f0*/ 	.short	0x010a
        /*04f2*/ 	.byte	0x04
	.zero		1


	//   ....[64]....
        /*04f4*/ 	.word	0x00003c40
        /*04f8*/ 	.word	0x000000ff
        /*04fc*/ 	.word	0x00000000
        /*0500*/ 	.short	0x010a
        /*0502*/ 	.byte	0x05
	.zero		1


	//   ....[65]....
        /*0504*/ 	.word	0x00003cd0
        /*0508*/ 	.word	0x000000ff
        /*050c*/ 	.word	0x00000000
        /*0510*/ 	.short	0x010a
        /*0512*/ 	.byte	0x05
	.zero		1


	//   ....[66]....
        /*0514*/ 	.word	0x00003d60
        /*0518*/ 	.word	0x000000ff
        /*051c*/ 	.word	0x00000000
        /*0520*/ 	.short	0x010a
        /*0522*/ 	.byte	0x04
	.zero		1


	//   ....[67]....
        /*0524*/ 	.word	0x00004230
        /*0528*/ 	.word	0x0000000c
        /*052c*/ 	.word	0x00000080
        /*0530*/ 	.short	0x010a
        /*0532*/ 	.byte	0xff
	.zero		1


	//   ....[68]....
        /*0534*/ 	.word	0x000043a0
        /*0538*/ 	.word	0x00000000
        /*053c*/ 	.word	0x00000000
        /*0540*/ 	.short	0x0101
        /*0542*/ 	.byte	0xff
	.zero		1


	//   ....[69]....
        /*0544*/ 	.word	0x00004830
        /*0548*/ 	.word	0x000000ff
        /*054c*/ 	.word	0x00000078
        /*0550*/ 	.short	0x010a
        /*0552*/ 	.byte	0x15
	.zero		1


	//   ....[70]....
        /*0554*/ 	.word	0x000049b0
        /*0558*/ 	.word	0x000000ff
        /*055c*/ 	.word	0x00000060
        /*0560*/ 	.short	0x010a
        /*0562*/ 	.byte	0x15
	.zero		1


	//   ....[71]....
        /*0564*/ 	.word	0x00004b20
        /*0568*/ 	.word	0x000000ff
        /*056c*/ 	.word	0x00000050
        /*0570*/ 	.short	0x010b
        /*0572*/ 	.byte	0x15
	.zero		1


	//   ....[72]....
        /*0574*/ 	.word	0x00004b30
        /*0578*/ 	.word	0x000000ff
        /*057c*/ 	.word	0x00000000
        /*0580*/ 	.short	0x0101
        /*0582*/ 	.byte	0x22
	.zero		1


	//   ....[73]....
        /*0584*/ 	.word	0x00004b40
        /*0588*/ 	.word	0x000000ff
        /*058c*/ 	.word	0x00000068
        /*0590*/ 	.short	0x010a
        /*0592*/ 	.byte	0x15
	.zero		1


	//   ....[74]....
        /*0594*/ 	.word	0x00004d20
        /*0598*/ 	.word	0x000000ff
        /*059c*/ 	.word	0x00000058
        /*05a0*/ 	.short	0x010b
        /*05a2*/ 	.byte	0x15
	.zero		1


	//   ....[75]....
        /*05a4*/ 	.word	0x00004d30
        /*05a8*/ 	.word	0x000000ff
        /*05ac*/ 	.word	0x00000000
        /*05b0*/ 	.short	0x0101
        /*05b2*/ 	.byte	0x21
	.zero		1


	//   ....[76]....
        /*05b4*/ 	.word	0x00004d60
        /*05b8*/ 	.word	0x000000ff
        /*05bc*/ 	.word	0x00000060
        /*05c0*/ 	.short	0x010a
        /*05c2*/ 	.byte	0x15
	.zero		1


	//   ....[77]....
        /*05c4*/ 	.word	0x00004da0
        /*05c8*/ 	.word	0x00000000
        /*05cc*/ 	.word	0x00000068
        /*05d0*/ 	.short	0x010a
        /*05d2*/ 	.byte	0xff
	.zero		1


	//   ....[78]....
        /*05d4*/ 	.word	0x000050d0
        /*05d8*/ 	.word	0x00000003
        /*05dc*/ 	.word	0x00000080
        /*05e0*/ 	.short	0x010a
        /*05e2*/ 	.byte	0xff
	.zero		1


	//   ....[79]....
        /*05e4*/ 	.word	0x00005250
        /*05e8*/ 	.word	0x00000000
        /*05ec*/ 	.word	0x00000000
        /*05f0*/ 	.short	0x0101
        /*05f2*/ 	.byte	0xff
	.zero		1


	//   ....[80]....
        /*05f4*/ 	.word	0x00005d90
        /*05f8*/ 	.word	0x00000002
        /*05fc*/ 	.word	0x00000050
        /*0600*/ 	.short	0x010a
        /*0602*/ 	.byte	0xff
	.zero		1


	//   ....[81]....
        /*0604*/ 	.word	0x00005e00
        /*0608*/ 	.word	0x00000064
        /*060c*/ 	.word	0x000000a0
        /*0610*/ 	.short	0x010a
        /*0612*/ 	.byte	0xff
	.zero		1


	//   ....[82]....
        /*0614*/ 	.word	0x00005ef0
        /*0618*/ 	.word	0x00000002
        /*061c*/ 	.word	0x00000050
        /*0620*/ 	.short	0x010a
        /*0622*/ 	.byte	0xff
	.zero		1


	//   ....[83]....
        /*0624*/ 	.word	0x00006000
        /*0628*/ 	.word	0x00000000
        /*062c*/ 	.word	0x00000000
        /*0630*/ 	.short	0x0101
        /*0632*/ 	.byte	0xff
	.zero		1


	//   ....[84]....
        /*0634*/ 	.word	0x00006080
        /*0638*/ 	.word	0x00000064
        /*063c*/ 	.word	0x000000a0
        /*0640*/ 	.short	0x010a
        /*0642*/ 	.byte	0xff
	.zero		1


	//   ....[85]....
        /*0644*/ 	.word	0x00006bd0
        /*0648*/ 	.word	0x0000006d
        /*064c*/ 	.word	0x00000050
        /*0650*/ 	.short	0x010a
        /*0652*/ 	.byte	0xff
	.zero		1


	//   ....[86]....
        /*0654*/ 	.word	0x00006ca0
        /*0658*/ 	.word	0x0000006d
        /*065c*/ 	.word	0x00000050
        /*0660*/ 	.short	0x010a
        /*0662*/ 	.byte	0xff
	.zero		1


	//   ....[87]....
        /*0664*/ 	.word	0x00006db0
        /*0668*/ 	.word	0x00000000
        /*066c*/ 	.word	0x00000000
        /*0670*/ 	.short	0x0101
        /*0672*/ 	.byte	0xff
	.zero		1


	//   ....[88]....
        /*0674*/ 	.word	0x00007240
        /*0678*/ 	.word	0x000000ff
        /*067c*/ 	.word	0x00000000
        /*0680*/ 	.short	0x0101
        /*0682*/ 	.byte	0x04
	.zero		1


	//   ....[89]....
        /*0684*/ 	.word	0x00007a50
        /*0688*/ 	.word	0x00000000
        /*068c*/ 	.word	0x000000f0
        /*0690*/ 	.short	0x010a
        /*0692*/ 	.byte	0xff
	.zero		1


	//   ....[90]....
        /*0694*/ 	.word	0x00007ab0
        /*0698*/ 	.word	0x00000000
        /*069c*/ 	.word	0x00000028
        /*06a0*/ 	.short	0x010a
        /*06a2*/ 	.byte	0xff
	.zero		1


	//   ....[91]....
        /*06a4*/ 	.word	0x00007b10
        /*06a8*/ 	.word	0x00000000
        /*06ac*/ 	.word	0x00000028
        /*06b0*/ 	.short	0x010a
        /*06b2*/ 	.byte	0xff
	.zero		1


	//   ....[92]....
        /*06b4*/ 	.word	0x00007b60
        /*06b8*/ 	.word	0x00000003
        /*06bc*/ 	.word	0x00000080
        /*06c0*/ 	.short	0x010a
        /*06c2*/ 	.byte	0xff
	.zero		1


	//   ....[93]....
        /*06c4*/ 	.word	0x00007bc0
        /*06c8*/ 	.word	0x00000000
        /*06cc*/ 	.word	0x00000000
        /*06d0*/ 	.short	0x010a
        /*06d2*/ 	.byte	0xff
	.zero		1


	//   ....[94]....
        /*06d4*/ 	.word	0x00007c20
        /*06d8*/ 	.word	0x00000000
        /*06dc*/ 	.word	0x00000000
        /*06e0*/ 	.short	0x010a
        /*06e2*/ 	.byte	0xff
	.zero		1


	//   ....[95]....
        /*06e4*/ 	.word	0x00007c80
        /*06e8*/ 	.word	0x00000000
        /*06ec*/ 	.word	0x00000000
        /*06f0*/ 	.short	0x010a
        /*06f2*/ 	.byte	0xff
	.zero		1


	//   ....[96]....
        /*06f4*/ 	.word	0x00007ce0
        /*06f8*/ 	.word	0x00000000
        /*06fc*/ 	.word	0x00000000
        /*0700*/ 	.short	0x010a
        /*0702*/ 	.byte	0xff
	.zero		1


	//   ....[97]....
        /*0704*/ 	.word	0x00007d30
        /*0708*/ 	.word	0x00000002
        /*070c*/ 	.word	0x000000e0
        /*0710*/ 	.short	0x010a
        /*0712*/ 	.byte	0xff
	.zero		1


	//   ....[98]....
        /*0714*/ 	.word	0x00007d90
        /*0718*/ 	.word	0x00000002
        /*071c*/ 	.word	0x00000090
        /*0720*/ 	.short	0x010a
        /*0722*/ 	.byte	0xff
	.zero		1


	//   ....[99]....
        /*0724*/ 	.word	0x00007de0
        /*0728*/ 	.word	0x00000002
        /*072c*/ 	.word	0x00000080
        /*0730*/ 	.short	0x010a
        /*0732*/ 	.byte	0xff
	.zero		1


	//   ....[100]....
        /*0734*/ 	.word	0x00007e40
        /*0738*/ 	.word	0x00000000
        /*073c*/ 	.word	0x00000090
        /*0740*/ 	.short	0x010a
        /*0742*/ 	.byte	0xff
	.zero		1


	//   ....[101]....
        /*0744*/ 	.word	0x00007e90
        /*0748*/ 	.word	0x00000000
        /*074c*/ 	.word	0x00000080
        /*0750*/ 	.short	0x010a
        /*0752*/ 	.byte	0xff
	.zero		1


	//   ....[102]....
        /*0754*/ 	.word	0x00007ef0
        /*0758*/ 	.word	0x00000003
        /*075c*/ 	.word	0x000000c0
        /*0760*/ 	.short	0x010a
        /*0762*/ 	.byte	0xff
	.zero		1


	//   ....[103]....
        /*0764*/ 	.word	0x00007f50
        /*0768*/ 	.word	0x00000000
        /*076c*/ 	.word	0x00000000
        /*0770*/ 	.short	0x010a
        /*0772*/ 	.byte	0xff
	.zero		1


	//   ....[104]....
        /*0774*/ 	.word	0x00007fb0
        /*0778*/ 	.word	0x00000000
        /*077c*/ 	.word	0x00000000
        /*0780*/ 	.short	0x010a
        /*0782*/ 	.byte	0xff
	.zero		1


	//   ....[105]....
        /*0784*/ 	.word	0x00008010
        /*0788*/ 	.word	0x00000000
        /*078c*/ 	.word	0x00000000
        /*0790*/ 	.short	0x010a
        /*0792*/ 	.byte	0xff
	.zero		1


	//   ....[106]....
        /*0794*/ 	.word	0x00008070
        /*0798*/ 	.word	0x00000000
        /*079c*/ 	.word	0x00000000
        /*07a0*/ 	.short	0x010a
        /*07a2*/ 	.byte	0xff
	.zero		1


	//   ....[107]....
        /*07a4*/ 	.word	0x000080d0
        /*07a8*/ 	.word	0x00000000
        /*07ac*/ 	.word	0x00000000
        /*07b0*/ 	.short	0x010a
        /*07b2*/ 	.byte	0xff
	.zero		1


	//   ....[108]....
        /*07b4*/ 	.word	0x00008120
        /*07b8*/ 	.word	0x0000000c
        /*07bc*/ 	.word	0x00000080
        /*07c0*/ 	.short	0x010a
        /*07c2*/ 	.byte	0xff
	.zero		1


	//   ....[109]....
        /*07c4*/ 	.word	0x00008180
        /*07c8*/ 	.word	0x00000000
        /*07cc*/ 	.word	0x00000078
        /*07d0*/ 	.short	0x010a
        /*07d2*/ 	.byte	0xff
	.zero		1


	//   ....[110]....
        /*07d4*/ 	.word	0x000081e0
        /*07d8*/ 	.word	0x00000000
        /*07dc*/ 	.word	0x00000060
        /*07e0*/ 	.short	0x010a
        /*07e2*/ 	.byte	0xff
	.zero		1


	//   ....[111]....
        /*07e4*/ 	.word	0x00008240
        /*07e8*/ 	.word	0x00000000
        /*07ec*/ 	.word	0x00000068
        /*07f0*/ 	.short	0x010a
        /*07f2*/ 	.byte	0xff
	.zero		1


	//   ....[112]....
        /*07f4*/ 	.word	0x000082a0
        /*07f8*/ 	.word	0x00000000
        /*07fc*/ 	.word	0x00000060
        /*0800*/ 	.short	0x010a
        /*0802*/ 	.byte	0xff
	.zero		1


	//   ....[113]....
        /*0804*/ 	.word	0x000082f0
        /*0808*/ 	.word	0x00000003
        /*080c*/ 	.word	0x00000080
        /*0810*/ 	.short	0x010a
        /*0812*/ 	.byte	0xff
	.zero		1


	//   ....[114]....
        /*0814*/ 	.word	0x00008340
        /*0818*/ 	.word	0x00000002
        /*081c*/ 	.word	0x00000050
        /*0820*/ 	.short	0x010a
        /*0822*/ 	.byte	0xff
	.zero		1


	//   ....[115]....
        /*0824*/ 	.word	0x00008390
        /*0828*/ 	.word	0x00000064
        /*082c*/ 	.word	0x000000a0
        /*0830*/ 	.short	0x010a
        /*0832*/ 	.byte	0xff
	.zero		1


	//   ....[116]....
        /*0834*/ 	.word	0x000083e0
        /*0838*/ 	.word	0x0000006d
        /*083c*/ 	.word	0x00000050
        /*0840*/ 	.short	0x010a
        /*0842*/ 	.byte	0xff
	.zero		1


	//----- nvinfo : EIATTR_NUM_MBARRIERS
	.align		4
.L_47:
        /*0844*/ 	.byte	0x03, 0x38
        /*0846*/ 	.short	0x0020


	//----- nvinfo : EIATTR_EXIT_INSTR_OFFSETS
	.align		4
        /*0848*/ 	.byte	0x04, 0x1c
        /*084a*/ 	.short	(.L_49 - .L_48)


	//   ....[0]....
.L_48:
        /*084c*/ 	.word	0x00002ad0


	//   ....[1]....
        /*0850*/ 	.word	0x00002fe0


	//   ....[2]....
        /*0854*/ 	.word	0x00003040


	//   ....[3]....
        /*0858*/ 	.word	0x00003fc0


	//   ....[4]....
        /*085c*/ 	.word	0x00004dd0


	//   ....[5]....
        /*0860*/ 	.word	0x00004e10


	//   ....[6]....
        /*0864*/ 	.word	0x00007a40


	//----- nvinfo : EIATTR_MAX_THREADS
	.align		4
.L_49:
        /*0868*/ 	.byte	0x04, 0x05
        /*086a*/ 	.short	(.L_51 - .L_50)
.L_50:
        /*086c*/ 	.word	0x00000100
        /*0870*/ 	.word	0x00000001
        /*0874*/ 	.word	0x00000001


	//----- nvinfo : EIATTR_CRS_STACK_SIZE
	.align		4
.L_51:
        /*0878*/ 	.byte	0x04, 0x1e
        /*087a*/ 	.short	(.L_53 - .L_52)
.L_52:
        /*087c*/ 	.word	0x00000000


	//----- nvinfo : EIATTR_CBANK_PARAM_SIZE
	.align		4
.L_53:
        /*0880*/ 	.byte	0x03, 0x19
        /*0882*/ 	.short	0x0800


	//----- nvinfo : EIATTR_PARAM_CBANK
	.align		4
        /*0884*/ 	.byte	0x04, 0x0a
        /*0886*/ 	.short	(.L_55 - .L_54)
	.align		4
.L_54:
        /*0888*/ 	.word	index@(.nv.constant0._ZN7cutlass13device_kernelINS_4gemm6kernel13GemmUniversalIN4cute5tupleIJiiiiEEENS1_10collective13CollectiveMmaINS1_35MainloopSm100TmaUmmaWarpSpecializedILi5ELi2ELi4ENS5_IJNS4_1CILi2EEESB_NSA_ILi1EEEEEEEENS5_IJNSA_ILi64EEENSA_ILi128EEESG_EEENS_12float_e5m2_tENS5_IJlSC_lEEESI_SJ_NS4_8TiledMMAINS4_8MMA_AtomIJNS4_10MMA_TraitsINS4_19SM100_MMA_F8F6F4_SSEJSI_SI_fSF_SG_NS4_17integral_constantINS4_4UMMA5MajorELSQ_0EEESR_NSO_INSP_7ScaleInELSS_0EEEST_EEEEEENS4_6LayoutINS5_IJSC_SC_SC_EEENS5_IJNSA_ILi0EEESY_SY_EEEEENS5_IJNS4_10UnderscoreES11_S11_EEEEENS4_23SM90_TMA_LOAD_MULTICASTENS4_14ComposedLayoutINS4_7SwizzleILi3ELi4ELi3EEENS4_18smem_ptr_flag_bitsILi8EEENSW_INS5_IJNSA_ILi8EEESG_EEENS5_IJSG_SC_EEEEEEEvNS4_8identityES14_S1E_vS1F_EENS_8epilogue10collective18CollectiveEpilogueINS1H_23Sm100TmaWarpSpecializedILi2ELi2ELi32ELb0ELb0EEEJSH_NS5_IJNSW_ISF_SC_EES1M_EEESI_SJ_SI_SJ_NS1H_6fusion15FusionCallbacksIS1L_NS1O_17LinearCombinationISI_fSI_fLNS_15FloatRoundStyleE2EEESH_S1N_JEEENS4_5SM1004TMEM4LOAD26SM100_TMEM_LOAD_16dp32b32xENS4_13SM90_TMA_LOADENS15_INS16_ILi2ELi4ELi3EEES19_NSW_INS5_IJS1A_SF_EEENS5_IJSF_SC_EEEEEEENS4_39AutoVectorizingCopyWithAssumedAlignmentILi128EEENS4_14SM90_TMA_STOREES23_S25_S25_EEEvvEEEEvNT_6ParamsE)
        /*088c*/ 	.short	0x0380
        /*088e*/ 	.short	0x0800


	//----- nvinfo : EIATTR_SW_WAR
	.align		4
.L_55:
        /*0890*/ 	.byte	0x04, 0x36
        /*0892*/ 	.short	(.L_57 - .L_56)
.L_56:
        /*0894*/ 	.word	0x00000008
.L_57:


//--------------------- .nv.callgraph             --------------------------
	.section	.nv.callgraph,"",@"SHT_CUDA_CALLGRAPH"
	.align	4
	.sectionentsize	8
	.align		4
        /*0000*/ 	.word	0x00000000
	.align		4
        /*0004*/ 	.word	0xffffffff
	.align		4
        /*0008*/ 	.word	index@(_ZN7cutlass13device_kernelINS_4gemm6kernel13GemmUniversalIN4cute5tupleIJiiiiEEENS1_10collective13CollectiveMmaINS1_35MainloopSm100TmaUmmaWarpSpecializedILi5ELi2ELi4ENS5_IJNS4_1CILi2EEESB_NSA_ILi1EEEEEEEENS5_IJNSA_ILi64EEENSA_ILi128EEESG_EEENS_12float_e5m2_tENS5_IJlSC_lEEESI_SJ_NS4_8TiledMMAINS4_8MMA_AtomIJNS4_10MMA_TraitsINS4_19SM100_MMA_F8F6F4_SSEJSI_SI_fSF_SG_NS4_17integral_constantINS4_4UMMA5MajorELSQ_0EEESR_NSO_INSP_7ScaleInELSS_0EEEST_EEEEEENS4_6LayoutINS5_IJSC_SC_SC_EEENS5_IJNSA_ILi0EEESY_SY_EEEEENS5_IJNS4_10UnderscoreES11_S11_EEEEENS4_23SM90_TMA_LOAD_MULTICASTENS4_14ComposedLayoutINS4_7SwizzleILi3ELi4ELi3EEENS4_18smem_ptr_flag_bitsILi8EEENSW_INS5_IJNSA_ILi8EEESG_EEENS5_IJSG_SC_EEEEEEEvNS4_8identityES14_S1E_vS1F_EENS_8epilogue10collective18CollectiveEpilogueINS1H_23Sm100TmaWarpSpecializedILi2ELi2ELi32ELb0ELb0EEEJSH_NS5_IJNSW_ISF_SC_EES1M_EEESI_SJ_SI_SJ_NS1H_6fusion15FusionCallbacksIS1L_NS1O_17LinearCombinationISI_fSI_fLNS_15FloatRoundStyleE2EEESH_S1N_JEEENS4_5SM1004TMEM4LOAD26SM100_TMEM_LOAD_16dp32b32xENS4_13SM90_TMA_LOADENS15_INS16_ILi2ELi4ELi3EEES19_NSW_INS5_IJS1A_SF_EEENS5_IJSF_SC_EEEEEEENS4_39AutoVectorizingCopyWithAssumedAlignmentILi128EEENS4_14SM90_TMA_STOREES23_S25_S25_EEEvvEEEEvNT_6ParamsE)
	.align		4
        /*000c*/ 	.word	index@(__assertfail)
	.align		4
        /*0010*/ 	.word	0x00000000
	.align		4
        /*0014*/ 	.word	0xfffffffe
	.align		4
        /*0018*/ 	.word	0x00000000
	.align		4
        /*001c*/ 	.word	0xfffffffd
	.align		4
        /*0020*/ 	.word	0x00000000
	.align		4
        /*0024*/ 	.word	0xfffffffc


//--------------------- .nv.constant4             --------------------------
	.section	.nv.constant4,"a",@progbits
	.align	8
	.align		8
.nv.constant4:
        /*0000*/ 	.dword	__assertfail
	.align		8
        /*0008*/ 	.dword	__unnamed_1
	.align		8
        /*0010*/ 	.dword	__unnamed_2
	.align		8
        /*0018*/ 	.dword	_ZN40_INTERNAL_57039661_4_k_cu_5d39dc13_107034cuda3std3__45__cpo5beginE
	.align		8
        /*0020*/ 	.dword	_ZN40_INTERNAL_57039661_4_k_cu_5d39dc13_107034cuda3std3__45__cpo3endE
	.align		8
        /*0028*/ 	.dword	_ZN40_INTERNAL_57039661_4_k_cu_5d39dc13_107034cuda3std3__45__cpo6cbeginE
	.align		8
        /*0030*/ 	.dword	_ZN40_INTERNAL_57039661_4_k_cu_5d39dc13_107034cuda3std3__45__cpo4cendE
	.align		8
        /*0038*/ 	.dword	_ZN40_INTERNAL_57039661_4_k_cu_5d39dc13_107034cuda3std3__442_GLOBAL__N__57039661_4_k_cu_5d39dc13_107036ignoreE
	.align		8
        /*0040*/ 	.dword	_ZN40_INTERNAL_57039661_4_k_cu_5d39dc13_107034cuda3std3__419piecewise_constructE
	.align		8
        /*0048*/ 	.dword	_ZN40_INTERNAL_57039661_4_k_cu_5d39dc13_107034cuda3std3__48in_placeE
	.align		8
        /*0050*/ 	.dword	_ZN40_INTERNAL_57039661_4_k_cu_5d39dc13_107034cuda3std6ranges3__45__cpo4swapE
	.align		8
        /*0058*/ 	.dword	_ZN40_INTERNAL_57039661_4_k_cu_5d39dc13_107034cuda3std6ranges3__45__cpo9iter_moveE
	.align		8
        /*0060*/ 	.dword	_ZN40_INTERNAL_57039661_4_k_cu_5d39dc13_107034cute7productE
	.align		8
        /*0068*/ 	.dword	_ZN40_INTERNAL_57039661_4_k_cu_5d39dc13_107034cute1_E
	.align		8
        /*0070*/ 	.dword	$str$25
	.align		8
        /*0078*/ 	.dword	$str$26
	.align		8
        /*0080*/ 	.dword	$str$27
	.align		8
        /*0088*/ 	.dword	$str$28


//--------------------- .text._ZN7cutlass13device_kernelINS_4gemm6kernel13GemmUniversalIN4cute5tupleIJiiiiEEENS1_10collective13CollectiveMmaINS1_35MainloopSm100TmaUmmaWarpSpecializedILi5ELi2ELi4ENS5_IJNS4_1CILi2EEESB_NSA_ILi1EEEEEEEENS5_IJNSA_ILi64EEENSA_ILi128EEESG_EEENS_12float_e5m2_tENS5_IJlSC_lEEESI_SJ_NS4_8TiledMMAINS4_8MMA_AtomIJNS4_10MMA_TraitsINS4_19SM100_MMA_F8F6F4_SSEJSI_SI_fSF_SG_NS4_17integral_constantINS4_4UMMA5MajorELSQ_0EEESR_NSO_INSP_7ScaleInELSS_0EEEST_EEEEEENS4_6LayoutINS5_IJSC_SC_SC_EEENS5_IJNSA_ILi0EEESY_SY_EEEEENS5_IJNS4_10UnderscoreES11_S11_EEEEENS4_23SM90_TMA_LOAD_MULTICASTENS4_14ComposedLayoutINS4_7SwizzleILi3ELi4ELi3EEENS4_18smem_ptr_flag_bitsILi8EEENSW_INS5_IJNSA_ILi8EEESG_EEENS5_IJSG_SC_EEEEEEEvNS4_8identityES14_S1E_vS1F_EENS_8epilogue10collective18CollectiveEpilogueINS1H_23Sm100TmaWarpSpecializedILi2ELi2ELi32ELb0ELb0EEEJSH_NS5_IJNSW_ISF_SC_EES1M_EEESI_SJ_SI_SJ_NS1H_6fusion15FusionCallbacksIS1L_NS1O_17LinearCombinationISI_fSI_fLNS_15FloatRoundStyleE2EEESH_S1N_JEEENS4_5SM1004TMEM4LOAD26SM100_TMEM_LOAD_16dp32b32xENS4_13SM90_TMA_LOADENS15_INS16_ILi2ELi4ELi3EEES19_NSW_INS5_IJS1A_SF_EEENS5_IJSF_SC_EEEEEEENS4_39AutoVectorizingCopyWithAssumedAlignmentILi128EEENS4_14SM90_TMA_STOREES23_S25_S25_EEEvvEEEEvNT_6ParamsE --------------------------
	.section	.text._ZN7cutlass13device_kernelINS_4gemm6kernel13GemmUniversalIN4cute5tupleIJiiiiEEENS1_10collective13CollectiveMmaINS1_35MainloopSm100TmaUmmaWarpSpecializedILi5ELi2ELi4ENS5_IJNS4_1CILi2EEESB_NSA_ILi1EEEEEEEENS5_IJNSA_ILi64EEENSA_ILi128EEESG_EEENS_12float_e5m2_tENS5_IJlSC_lEEESI_SJ_NS4_8TiledMMAINS4_8MMA_AtomIJNS4_10MMA_TraitsINS4_19SM100_MMA_F8F6F4_SSEJSI_SI_fSF_SG_NS4_17integral_constantINS4_4UMMA5MajorELSQ_0EEESR_NSO_INSP_7ScaleInELSS_0EEEST_EEEEEENS4_6LayoutINS5_IJSC_SC_SC_EEENS5_IJNSA_ILi0EEESY_SY_EEEEENS5_IJNS4_10UnderscoreES11_S11_EEEEENS4_23SM90_TMA_LOAD_MULTICASTENS4_14ComposedLayoutINS4_7SwizzleILi3ELi4ELi3EEENS4_18smem_ptr_flag_bitsILi8EEENSW_INS5_IJNSA_ILi8EEESG_EEENS5_IJSG_SC_EEEEEEEvNS4_8identityES14_S1E_vS1F_EENS_8epilogue10collective18CollectiveEpilogueINS1H_23Sm100TmaWarpSpecializedILi2ELi2ELi32ELb0ELb0EEEJSH_NS5_IJNSW_ISF_SC_EES1M_EEESI_SJ_SI_SJ_NS1H_6fusion15FusionCallbacksIS1L_NS1O_17LinearCombinationISI_fSI_fLNS_15FloatRoundStyleE2EEESH_S1N_JEEENS4_5SM1004TMEM4LOAD26SM100_TMEM_LOAD_16dp32b32xENS4_13SM90_TMA_LOADENS15_INS16_ILi2ELi4ELi3EEES19_NSW_INS5_IJS1A_SF_EEENS5_IJSF_SC_EEEEEEENS4_39AutoVectorizingCopyWithAssumedAlignmentILi128EEENS4_14SM90_TMA_STOREES23_S25_S25_EEEvvEEEEvNT_6ParamsE,"ax",@progbits
	.align	128
.text._ZN7cutlass13device_kernelINS_4gemm6kernel13GemmUniversalIN4cute5tupleIJiiiiEEENS1_10collective13CollectiveMmaINS1_35MainloopSm100TmaUmmaWarpSpecializedILi5ELi2ELi4ENS5_IJNS4_1CILi2EEESB_NSA_ILi1EEEEEEEENS5_IJNSA_ILi64EEENSA_ILi128EEESG_EEENS_12float_e5m2_tENS5_IJlSC_lEEESI_SJ_NS4_8TiledMMAINS4_8MMA_AtomIJNS4_10MMA_TraitsINS4_19SM100_MMA_F8F6F4_SSEJSI_SI_fSF_SG_NS4_17integral_constantINS4_4UMMA5MajorELSQ_0EEESR_NSO_INSP_7ScaleInELSS_0EEEST_EEEEEENS4_6LayoutINS5_IJSC_SC_SC_EEENS5_IJNSA_ILi0EEESY_SY_EEEEENS5_IJNS4_10UnderscoreES11_S11_EEEEENS4_23SM90_TMA_LOAD_MULTICASTENS4_14ComposedLayoutINS4_7SwizzleILi3ELi4ELi3EEENS4_18smem_ptr_flag_bitsILi8EEENSW_INS5_IJNSA_ILi8EEESG_EEENS5_IJSG_SC_EEEEEEEvNS4_8identityES14_S1E_vS1F_EENS_8epilogue10collective18CollectiveEpilogueINS1H_23Sm100TmaWarpSpecializedILi2ELi2ELi32ELb0ELb0EEEJSH_NS5_IJNSW_ISF_SC_EES1M_EEESI_SJ_SI_SJ_NS1H_6fusion15FusionCallbacksIS1L_NS1O_17LinearCombinationISI_fSI_fLNS_15FloatRoundStyleE2EEESH_S1N_JEEENS4_5SM1004TMEM4LOAD26SM100_TMEM_LOAD_16dp32b32xENS4_13SM90_TMA_LOADENS15_INS16_ILi2ELi4ELi3EEES19_NSW_INS5_IJS1A_SF_EEENS5_IJSF_SC_EEEEEEENS4_39AutoVectorizingCopyWithAssumedAlignmentILi128EEENS4_14SM90_TMA_STOREES23_S25_S25_EEEvvEEEEvNT_6ParamsE:
        .type           _ZN7cutlass13device_kernelINS_4gemm6kernel13GemmUniversalIN4cute5tupleIJiiiiEEENS1_10collective13CollectiveMmaINS1_35MainloopSm100TmaUmmaWarpSpecializedILi5ELi2ELi4ENS5_IJNS4_1CILi2EEESB_NSA_ILi1EEEEEEEENS5_IJNSA_ILi64EEENSA_ILi128EEESG_EEENS_12float_e5m2_tENS5_IJlSC_lEEESI_SJ_NS4_8TiledMMAINS4_8MMA_AtomIJNS4_10MMA_TraitsINS4_19SM100_MMA_F8F6F4_SSEJSI_SI_fSF_SG_NS4_17integral_constantINS4_4UMMA5MajorELSQ_0EEESR_NSO_INSP_7ScaleInELSS_0EEEST_EEEEEENS4_6LayoutINS5_IJSC_SC_SC_EEENS5_IJNSA_ILi0EEESY_SY_EEEEENS5_IJNS4_10UnderscoreES11_S11_EEEEENS4_23SM90_TMA_LOAD_MULTICASTENS4_14ComposedLayoutINS4_7SwizzleILi3ELi4ELi3EEENS4_18smem_ptr_flag_bitsILi8EEENSW_INS5_IJNSA_ILi8EEESG_EEENS5_IJSG_SC_EEEEEEEvNS4_8identityES14_S1E_vS1F_EENS_8epilogue10collective18CollectiveEpilogueINS1H_23Sm100TmaWarpSpecializedILi2ELi2ELi32ELb0ELb0EEEJSH_NS5_IJNSW_ISF_SC_EES1M_EEESI_SJ_SI_SJ_NS1H_6fusion15FusionCallbacksIS1L_NS1O_17LinearCombinationISI_fSI_fLNS_15FloatRoundStyleE2EEESH_S1N_JEEENS4_5SM1004TMEM4LOAD26SM100_TMEM_LOAD_16dp32b32xENS4_13SM90_TMA_LOADENS15_INS16_ILi2ELi4ELi3EEES19_NSW_INS5_IJS1A_SF_EEENS5_IJSF_SC_EEEEEEENS4_39AutoVectorizingCopyWithAssumedAlignmentILi128EEENS4_14SM90_TMA_STOREES23_S25_S25_EEEvvEEEEvNT_6ParamsE,@function
        .size           _ZN7cutlass13device_kernelINS_4gemm6kernel13GemmUniversalIN4cute5tupleIJiiiiEEENS1_10collective13CollectiveMmaINS1_35MainloopSm100TmaUmmaWarpSpecializedILi5ELi2ELi4ENS5_IJNS4_1CILi2EEESB_NSA_ILi1EEEEEEEENS5_IJNSA_ILi64EEENSA_ILi128EEESG_EEENS_12float_e5m2_tENS5_IJlSC_lEEESI_SJ_NS4_8TiledMMAINS4_8MMA_AtomIJNS4_10MMA_TraitsINS4_19SM100_MMA_F8F6F4_SSEJSI_SI_fSF_SG_NS4_17integral_constantINS4_4UMMA5MajorELSQ_0EEESR_NSO_INSP_7ScaleInELSS_0EEEST_EEEEEENS4_6LayoutINS5_IJSC_SC_SC_EEENS5_IJNSA_ILi0EEESY_SY_EEEEENS5_IJNS4_10UnderscoreES11_S11_EEEEENS4_23SM90_TMA_LOAD_MULTICASTENS4_14ComposedLayoutINS4_7SwizzleILi3ELi4ELi3EEENS4_18smem_ptr_flag_bitsILi8EEENSW_INS5_IJNSA_ILi8EEESG_EEENS5_IJSG_SC_EEEEEEEvNS4_8identityES14_S1E_vS1F_EENS_8epilogue10collective18CollectiveEpilogueINS1H_23Sm100TmaWarpSpecializedILi2ELi2ELi32ELb0ELb0EEEJSH_NS5_IJNSW_ISF_SC_EES1M_EEESI_SJ_SI_SJ_NS1H_6fusion15FusionCallbacksIS1L_NS1O_17LinearCombinationISI_fSI_fLNS_15FloatRoundStyleE2EEESH_S1N_JEEENS4_5SM1004TMEM4LOAD26SM100_TMEM_LOAD_16dp32b32xENS4_13SM90_TMA_LOADENS15_INS16_ILi2ELi4ELi3EEES19_NSW_INS5_IJS1A_SF_EEENS5_IJSF_SC_EEEEEEENS4_39AutoVectorizingCopyWithAssumedAlignmentILi128EEENS4_14SM90_TMA_STOREES23_S25_S25_EEEvvEEEEvNT_6ParamsE,(.L_x_152 - _ZN7cutlass13device_kernelINS_4gemm6kernel13GemmUniversalIN4cute5tupleIJiiiiEEENS1_10collective13CollectiveMmaINS1_35MainloopSm100TmaUmmaWarpSpecializedILi5ELi2ELi4ENS5_IJNS4_1CILi2EEESB_NSA_ILi1EEEEEEEENS5_IJNSA_ILi64EEENSA_ILi128EEESG_EEENS_12float_e5m2_tENS5_IJlSC_lEEESI_SJ_NS4_8TiledMMAINS4_8MMA_AtomIJNS4_10MMA_TraitsINS4_19SM100_MMA_F8F6F4_SSEJSI_SI_fSF_SG_NS4_17integral_constantINS4_4UMMA5MajorELSQ_0EEESR_NSO_INSP_7ScaleInELSS_0EEEST_EEEEEENS4_6LayoutINS5_IJSC_SC_SC_EEENS5_IJNSA_ILi0EEESY_SY_EEEEENS5_IJNS4_10UnderscoreES11_S11_EEEEENS4_23SM90_TMA_LOAD_MULTICASTENS4_14ComposedLayoutINS4_7SwizzleILi3ELi4ELi3EEENS4_18smem_ptr_flag_bitsILi8EEENSW_INS5_IJNSA_ILi8EEESG_EEENS5_IJSG_SC_EEEEEEEvNS4_8identityES14_S1E_vS1F_EENS_8epilogue10collective18CollectiveEpilogueINS1H_23Sm100TmaWarpSpecializedILi2ELi2ELi32ELb0ELb0EEEJSH_NS5_IJNSW_ISF_SC_EES1M_EEESI_SJ_SI_SJ_NS1H_6fusion15FusionCallbacksIS1L_NS1O_17LinearCombinationISI_fSI_fLNS_15FloatRoundStyleE2EEESH_S1N_JEEENS4_5SM1004TMEM4LOAD26SM100_TMEM_LOAD_16dp32b32xENS4_13SM90_TMA_LOADENS15_INS16_ILi2ELi4ELi3EEES19_NSW_INS5_IJS1A_SF_EEENS5_IJSF_SC_EEEEEEENS4_39AutoVectorizingCopyWithAssumedAlignmentILi128EEENS4_14SM90_TMA_STOREES23_S25_S25_EEEvvEEEEvNT_6ParamsE)
        .other          _ZN7cutlass13device_kernelINS_4gemm6kernel13GemmUniversalIN4cute5tupleIJiiiiEEENS1_10collective13CollectiveMmaINS1_35MainloopSm100TmaUmmaWarpSpecializedILi5ELi2ELi4ENS5_IJNS4_1CILi2EEESB_NSA_ILi1EEEEEEEENS5_IJNSA_ILi64EEENSA_ILi128EEESG_EEENS_12float_e5m2_tENS5_IJlSC_lEEESI_SJ_NS4_8TiledMMAINS4_8MMA_AtomIJNS4_10MMA_TraitsINS4_19SM100_MMA_F8F6F4_SSEJSI_SI_fSF_SG_NS4_17integral_constantINS4_4UMMA5MajorELSQ_0EEESR_NSO_INSP_7ScaleInELSS_0EEEST_EEEEEENS4_6LayoutINS5_IJSC_SC_SC_EEENS5_IJNSA_ILi0EEESY_SY_EEEEENS5_IJNS4_10UnderscoreES11_S11_EEEEENS4_23SM90_TMA_LOAD_MULTICASTENS4_14ComposedLayoutINS4_7SwizzleILi3ELi4ELi3EEENS4_18smem_ptr_flag_bitsILi8EEENSW_INS5_IJNSA_ILi8EEESG_EEENS5_IJSG_SC_EEEEEEEvNS4_8identityES14_S1E_vS1F_EENS_8epilogue10collective18CollectiveEpilogueINS1H_23Sm100TmaWarpSpecializedILi2ELi2ELi32ELb0ELb0EEEJSH_NS5_IJNSW_ISF_SC_EES1M_EEESI_SJ_SI_SJ_NS1H_6fusion15FusionCallbacksIS1L_NS1O_17LinearCombinationISI_fSI_fLNS_15FloatRoundStyleE2EEESH_S1N_JEEENS4_5SM1004TMEM4LOAD26SM100_TMEM_LOAD_16dp32b32xENS4_13SM90_TMA_LOADENS15_INS16_ILi2ELi4ELi3EEES19_NSW_INS5_IJS1A_SF_EEENS5_IJSF_SC_EEEEEEENS4_39AutoVectorizingCopyWithAssumedAlignmentILi128EEENS4_14SM90_TMA_STOREES23_S25_S25_EEEvvEEEEvNT_6ParamsE,@"STO_CUDA_ENTRY STV_DEFAULT"
_ZN7cutlass13device_kernelINS_4gemm6kernel13GemmUniversalIN4cute5tupleIJiiiiEEENS1_10collective13CollectiveMmaINS1_35MainloopSm100TmaUmmaWarpSpecializedILi5ELi2ELi4ENS5_IJNS4_1CILi2EEESB_NSA_ILi1EEEEEEEENS5_IJNSA_ILi64EEENSA_ILi128EEESG_EEENS_12float_e5m2_tENS5_IJlSC_lEEESI_SJ_NS4_8TiledMMAINS4_8MMA_AtomIJNS4_10MMA_TraitsINS4_19SM100_MMA_F8F6F4_SSEJSI_SI_fSF_SG_NS4_17integral_constantINS4_4UMMA5MajorELSQ_0EEESR_NSO_INSP_7ScaleInELSS_0EEEST_EEEEEENS4_6LayoutINS5_IJSC_SC_SC_EEENS5_IJNSA_ILi0EEESY_SY_EEEEENS5_IJNS4_10UnderscoreES11_S11_EEEEENS4_23SM90_TMA_LOAD_MULTICASTENS4_14ComposedLayoutINS4_7SwizzleILi3ELi4ELi3EEENS4_18smem_ptr_flag_bitsILi8EEENSW_INS5_IJNSA_ILi8EEESG_EEENS5_IJSG_SC_EEEEEEEvNS4_8identityES14_S1E_vS1F_EENS_8epilogue10collective18CollectiveEpilogueINS1H_23Sm100TmaWarpSpecializedILi2ELi2ELi32ELb0ELb0EEEJSH_NS5_IJNSW_ISF_SC_EES1M_EEESI_SJ_SI_SJ_NS1H_6fusion15FusionCallbacksIS1L_NS1O_17LinearCombinationISI_fSI_fLNS_15FloatRoundStyleE2EEESH_S1N_JEEENS4_5SM1004TMEM4LOAD26SM100_TMEM_LOAD_16dp32b32xENS4_13SM90_TMA_LOADENS15_INS16_ILi2ELi4ELi3EEES19_NSW_INS5_IJS1A_SF_EEENS5_IJSF_SC_EEEEEEENS4_39AutoVectorizingCopyWithAssumedAlignmentILi128EEENS4_14SM90_TMA_STOREES23_S25_S25_EEEvvEEEEvNT_6ParamsE:
[----:B------:R-:W1:Y:S01]  /*0000*/  LDC R1, c[0x0][0x37c] ;  /* 0x0000df00ff017b82 */ /* 0x000e620000000800 */
[----:B------:R-:W2:Y:S01]  /*0010*/  S2R R93, SR_TID.X ;  /* 0x00000000005d7919 */ /* 0x000ea20000002100 */
[----:B------:R-:W3:Y:S01]  /*0020*/  LDCU.64 UR8, c[0x0][0x890] ;  /* 0x00011200ff0877ac */ /* 0x000ee20008000a00 */
[----:B------:R-:W-:Y:S02]  /*0030*/  PRMT R84, RZ, 0x7610, R84 ;  /* 0x00007610ff547816 */ /* 0x000fe40000000054 */
[----:B------:R-:W-:Y:S01]  /*0040*/  ELECT P3, URZ, PT ;  /* 0x0000000000ff782f */ /* 0x000fe20003860000 */
[----:B---3--:R-:W-:-:S04]  /*0050*/  UISETP.NE.U32.AND UP0, UPT, UR8, URZ, UPT ;  /* 0x000000ff0800728c */ /* 0x008fc8000bf05070 */
[----:B------:R-:W-:Y:S01]  /*0060*/  UISETP.NE.AND.EX UP0, UPT, UR9, URZ, UPT, UP0 ;  /* 0x000000ff0900728c */ /* 0x000fe2000bf05300 */
[----:B--2---:R-:W-:-:S05]  /*0070*/  SHF.R.U32.HI R85, RZ, 0x5, R93 ;  /* 0x00000005ff557819 */ /* 0x004fca000001165d */
[----:B------:R-:W2:Y:S02]  /*0080*/  SHFL.IDX PT, R0, R85, RZ, 0x1f ;  /* 0x00001fff55007589 */ /* 0x000ea400000e0000 */
[----:B--2---:R-:W-:Y:S01]  /*0090*/  R2UR UR17, R0 ;  /* 0x00000000001172ca */ /* 0x004fe200000e0000 */
[----:B-1----:R-:W-:-:S14]  /*00a0*/  BRA.U UP0, `(.L_x_0) ;  /* 0x0000000100307547 */ /* 0x002fdc000b800000 */
[----:B------:R-:W1:Y:S02]  /*00b0*/  LDCU.64 UR4, c[0x0][0x888] ;  /* 0x00011100ff0477ac */ /* 0x000e640008000a00 */
[----:B-1----:R-:W-:-:S04]  /*00c0*/  UISETP.NE.U32.AND UP0, UPT, UR4, URZ, UPT ;  /* 0x000000ff0400728c */ /* 0x002fc8000bf05070 */
[----:B------:R-:W-:-:S09]  /*00d0*/  UISETP.NE.AND.EX UP0, UPT, UR5, URZ, UPT, UP0 ;  /* 0x000000ff0500728c */ /* 0x000fd2000bf05300 */
[----:B------:R-:W-:Y:S05]  /*00e0*/  BRA.U !UP0, `(.L_x_1) ;  /* 0x0000000108147547 */ /* 0x000fea000b800000 */
[----:B------:R-:W1:Y:S01]  /*00f0*/  LDC.64 R2, c[0x0][0x888] ;  /* 0x00022200ff027b82 */ /* 0x000e620000000a00 */
[----:B------:R-:W1:Y:S02]  /*0100*/  LDCU.64 UR4, c[0x0][0x358] ;  /* 0x00006b00ff0477ac */ /* 0x000e640008000a00 */
[----:B-1----:R1:W5:Y:S01]  /*0110*/  LDG.E R41, desc[UR4][R2.64] ;  /* 0x0000000402297981 */ /* 0x002362000c1e1900 */
[----:B------:R-:W-:Y:S01]  /*0120*/  HFMA2 R84, -RZ, RZ, 0, 5.9604644775390625e-08 ;  /* 0x00000001ff547431 */ /* 0x000fe200000001ff */
[----:B------:R-:W-:Y:S05]  /*0130*/  BRA `(.L_x_0) ;  /* 0x00000000000c7947 */ /* 0x000fea0003800000 */
.L_x_1:
[----:B------:R-:W1:Y:S01]  /*0140*/  LDCU UR4, c[0x0][0x880] ;  /* 0x00011000ff0477ac */ /* 0x000e620008000800 */
[----:B------:R-:W-:Y:S01]  /*0150*/  HFMA2 R84, -RZ, RZ, 0, 5.9604644775390625e-08 ;  /* 0x00000001ff547431 */ /* 0x000fe200000001ff */
[----:B-1----:R-:W-:-:S07]  /*0160*/  MOV R41, UR4 ;  /* 0x0000000400297c02 */ /* 0x002fce0008000f00 */
.L_x_0:
[----:B------:R-:W2:Y:S02]  /*0170*/  LDCU.64 UR4, c[0x0][0x8b0] ;  /* 0x00011600ff0477ac */ /* 0x000ea40008000a00 */
[----:B--2---:R-:W-:-:S04]  /*0180*/  UISETP.NE.U32.AND UP0, UPT, UR4, URZ, UPT ;  /* 0x000000ff0400728c */ /* 0x004fc8000bf05070 */
[----:B------:R-:W-:-:S09]  /*0190*/  UISETP.NE.AND.EX UP0, UPT, UR5, URZ, UPT, UP0 ;  /* 0x000000ff0500728c */ /* 0x000fd2000bf05300 */
[----:B------:R-:W-:Y:S05]  /*01a0*/  BRA.U UP0, `(.L_x_2) ;  /* 0x0000000100287547 */ /* 0x000fea000b800000 */
[----:B------:R-:W2:Y:S02]  /*01b0*/  LDCU.64 UR4, c[0x0][0x8a8] ;  /* 0x00011500ff0477ac */ /* 0x000ea40008000a00 */
[----:B--2---:R-:W-:-:S04]  /*01c0*/  UISETP.NE.U32.AND UP0, UPT, UR4, URZ, UPT ;  /* 0x000000ff0400728c */ /* 0x004fc8000bf05070 */
[----:B------:R-:W-:-:S09]  /*01d0*/  UISETP.NE.AND.EX UP0, UPT, UR5, URZ, UPT, UP0 ;  /* 0x000000ff0500728c */ /* 0x000fd2000bf05300 */
[----:B------:R-:W-:Y:S05]  /*01e0*/  BRA.U !UP0, `(.L_x_3) ;  /* 0x0000000108107547 */ /* 0x000fea000b800000 */
[----:B------:R-:W2:Y:S01]  /*01f0*/  LDC.64 R38, c[0x0][0x8a8] ;  /* 0x00022a00ff267b82 */ /* 0x000ea20000000a00 */
[----:B------:R-:W2:Y:S02]  /*0200*/  LDCU.64 UR4, c[0x0][0x358] ;  /* 0x00006b00ff0477ac */ /* 0x000ea40008000a00 */
[----:B--2---:R2:W5:Y:S01]  /*0210*/  LDG.E R38, desc[UR4][R38.64] ;  /* 0x0000000426267981 */ /* 0x004562000c1e1900 */
[----:B------:R-:W-:Y:S05]  /*0220*/  BRA `(.L_x_2) ;  /* 0x0000000000087947 */ /* 0x000fea0003800000 */
.L_x_3:
[----:B------:R-:W2:Y:S02]  /*0230*/  LDCU UR4, c[0x0][0x8a0] ;  /* 0x00011400ff0477ac */ /* 0x000ea40008000800 */
[----:B--2---:R-:W-:Y:S02]  /*0240*/  MOV R38, UR4 ;  /* 0x0000000400267c02 */ /* 0x004fe40008000f00 */
.L_x_2:
[----:B------:R-:W-:Y:S01]  /*0250*/  IMAD.U32 R0, RZ, RZ, UR17 ;  /* 0x00000011ff007e24 */ /* 0x000fe2000f8e00ff */
[----:B------:R-:W-:Y:S04]  /*0260*/  BSSY.RECONVERGENT B0, `(.L_x_4) ;  /* 0x000000c000007945 */ /* 0x000fe80003800200 */
[C---:B------:R-:W-:Y:S02]  /*0270*/  ISETP.NE.OR P1, PT, R0.reuse, 0x1, !P3 ;  /* 0x000000010000780c */ /* 0x040fe40005f25670 */
[----:B------:R-:W-:-:S11]  /*0280*/  ISETP.NE.OR P0, PT, R0, 0x3, !P3 ;  /* 0x000000030000780c */ /* 0x000fd60005f05670 */
[----:B------:R-:W-:Y:S05]  /*0290*/  @P1 BRA `(.L_x_5) ;  /* 0x0000000000201947 */ /* 0x000fea0003800000 */
[----:B------:R-:W3:Y:S02]  /*02a0*/  LDCU.64 UR4, c[0x0][0x348] ;  /* 0x00006900ff0477ac */ /* 0x000ee40008000a00 */
[----:B---3--:R-:W-:Y:S02]  /*02b0*/  UIADD3 UR6, UP1, UPT, UR4, 0x80, URZ ;  /* 0x0000008004067890 */ /* 0x008fe4000ff3e0ff */
[----:B------:R-:W-:Y:S02]  /*02c0*/  UIADD3 UR4, UP0, UPT, UR4, 0x180, URZ ;  /* 0x0000018004047890 */ /* 0x000fe4000ff1e0ff */
[----:B------:R-:W-:Y:S02]  /*02d0*/  UIADD3.X UR7, UPT, UPT, URZ, UR5, URZ, UP1, !UPT ;  /* 0x00000005ff077290 */ /* 0x000fe40008ffe4ff */
[----:B------:R-:W-:-:S07]  /*02e0*/  UIADD3.X UR5, UPT, UPT, URZ, UR5, URZ, UP0, !UPT ;  /* 0x00000005ff057290 */ /* 0x000fce00087fe4ff */
[----:B------:R3:W-:Y:S02]  /*02f0*/  UTMACCTL.PF [UR6] ;  /* 0x00000000060079b9 */ /* 0x0007e40008040000 */
[----:B------:R3:W-:Y:S02]  /*0300*/  UTMACCTL.PF [UR4] ;  /* 0x00000000040079b9 */ /* 0x0007e40008040000 */
[----:B---3--:R-:W-:Y:S01]  /*0310*/  NOP ;  /* 0x0000000000007918 */ /* 0x008fe20000000000 */
.L_x_5:
[----:B------:R-:W-:Y:S05]  /*0320*/  BSYNC.RECONVERGENT B0 ;  /* 0x0000000000007941 */ /* 0x000fea0003800200 */
.L_x_4:
[----:B------:R-:W-:Y:S04]  /*0330*/  BSSY.RECONVERGENT B0, `(.L_x_6) ;  /* 0x000000a000007945 */ /* 0x000fe80003800200 */
        /* <DEDUP_REMOVED lines=9> */
.L_x_7:
[----:B------:R-:W-:Y:S05]  /*03d0*/  BSYNC.RECONVERGENT B0 ;  /* 0x0000000000007941 */ /* 0x000fea0003800200 */
.L_x_6:
[----:B------:R-:W3:Y:S01]  /*03e0*/  LDCU.64 UR4, c[0x0][0x888] ;  /* 0x00011100ff0477ac */ /* 0x000ee20008000a00 */
[----:B------:R-:W-:Y:S02]  /*03f0*/  UISETP.EQ.U32.AND UP1, UPT, UR8, URZ, UPT ;  /* 0x000000ff0800728c */ /* 0x000fe4000bf22070 */
[----:B------:R-:W-:Y:S02]  /*0400*/  UPLOP3.LUT UP3, UPT, UPT, UPT, UPT, 0x80, 0x8 ;  /* 0x000000000008789c */ /* 0x000fe40003f6f070 */
[----:B---3--:R-:W-:-:S04]  /*0410*/  UISETP.NE.U32.AND UP0, UPT, UR4, URZ, UPT ;  /* 0x000000ff0400728c */ /* 0x008fc8000bf05070 */
[----:B------:R-:W-:-:S04]  /*0420*/  UISETP.NE.AND.EX UP0, UPT, UR5, URZ, UPT, UP0 ;  /* 0x000000ff0500728c */ /* 0x000fc8000bf05300 */
[----:B------:R-:W-:-:S04]  /*0430*/  UISETP.EQ.OR.EX UP2, UPT, UR9, URZ, !UP0, UP1 ;  /* 0x000000ff0900728c */ /* 0x000fc8000c742710 */
[----:B------:R-:W-:-:S06]  /*0440*/  UP2UR UR4, UPR, URZ, 0x4 ;  /* 0x00000004ff047883 */ /* 0x000fcc0008000000 */
[----:B------:R-:W-:Y:S01]  /*0450*/  MOV R86, UR4 ;  /* 0x0000000400567c02 */ /* 0x000fe20008000f00 */
[----:B------:R-:W-:Y:S06]  /*0460*/  BRA.U !UP2, `(.L_x_8) ;  /* 0x000000010a207547 */ /* 0x000fec000b800000 */
[----:B------:R-:W-:Y:S01]  /*0470*/  UISETP.NE.U32.AND UP1, UPT, UR8, URZ, UPT ;  /* 0x000000ff0800728c */ /* 0x000fe2000bf25070 */
[----:B-----5:R-:W-:Y:S01]  /*0480*/  FSETP.NEU.AND P0, PT, R41, RZ, PT ;  /* 0x000000ff2900720b */ /* 0x020fe20003f0d000 */
[----:B------:R-:W-:Y:S02]  /*0490*/  USEL UR4, URZ, 0xffffffff, UP0 ;  /* 0xffffffffff047887 */ /* 0x000fe40008000000 */
[----:B------:R-:W-:-:S10]  /*04a0*/  UISETP.NE.AND.EX UP1, UPT, UR9, URZ, UPT, UP1 ;  /* 0x000000ff0900728c */ /* 0x000fd4000bf25310 */
[----:B------:R-:W-:Y:S01]  /*04b0*/  VOTEU.ANY UP0, P0 ;  /* 0x0000000000ff7886 */ /* 0x000fe20000000100 */
[----:B------:R-:W-:-:S04]  /*04c0*/  @!UP1 USEL UR4, URZ, 0xffffffff, UP0 ;  /* 0xffffffffff049887 */ /* 0x000fc80008000000 */
[----:B------:R-:W-:-:S04]  /*04d0*/  ULOP3.LUT UR4, UR4, 0x1, URZ, 0xc0, !UPT ;  /* 0x0000000104047892 */ /* 0x000fc8000f8ec0ff */
[----:B------:R-:W-:-:S11]  /*04e0*/  UISETP.NE.U32.AND UP3, UPT, UR4, 0x1, UPT ;  /* 0x000000010400788c */ /* 0x000fd6000bf65070 */
.L_x_8:
[----:B-1----:R-:W1:Y:S01]  /*04f0*/  SHFL.IDX PT, R2, R85, RZ, 0x1f ;  /* 0x00001fff55027589 */ /* 0x002e6200000e0000 */
[----:B------:R-:W-:-:S04]  /*0500*/  UISETP.NE.AND UP0, UPT, UR17, 0x2, UPT ;  /* 0x000000021100788c */ /* 0x000fc8000bf05270 */
[----:B------:R-:W-:Y:S01]  /*0510*/  USEL UR38, URZ, 0x1, UP0 ;  /* 0x00000001ff267887 */ /* 0x000fe20008000000 */
[----:B-1----:R-:W-:-:S13]  /*0520*/  ISETP.NE.AND P0, PT, R2, RZ, PT ;  /* 0x000000ff0200720c */ /* 0x002fda0003f05270 */
[----:B------:R-:W-:Y:S05]  /*0530*/  @P0 BRA `(.L_x_9) ;  /* 0x0000000000600947 */ /* 0x000fea0003800000 */
[----:B------:R-:W1:Y:S01]  /*0540*/  S2UR UR4, SR_CgaCtaId ;  /* 0x00000000000479c3 */ /* 0x000e620000008800 */
[----:B------:R-:W-:Y:S01]  /*0550*/  UMOV UR5, 0x400 ;  /* 0x0000040000057882 */ /* 0x000fe20000000000 */
[----:B------:R-:W-:Y:S01]  /*0560*/  UMOV UR8, 0x1 ;  /* 0x0000000100087882 */ /* 0x000fe20000000000 */
[----:B------:R-:W-:Y:S01]  /*0570*/  UMOV UR6, 0x3 ;  /* 0x0000000300067882 */ /* 0x000fe20000000000 */
[----:B------:R-:W-:-:S04]  /*0580*/  UIADD3 UR8, UPT, UPT, -UR8, 0x100000, URZ ;  /* 0x0010000008087890 */ /* 0x000fc8000fffe1ff */
[----:B------:R-:W-:Y:S02]  /*0590*/  USHF.L.U32 UR9, UR8, 0xb, URZ ;  /* 0x0000000b08097899 */ /* 0x000fe400080006ff */
[----:B------:R-:W-:Y:S02]  /*05a0*/  USHF.L.U32 UR8, UR8, 0x1, URZ ;  /* 0x0000000108087899 */ /* 0x000fe400080006ff */
[----:B------:R-:W-:-:S04]  /*05b0*/  UIADD3 UR6, UPT, UPT, -UR6, 0x100000, URZ ;  /* 0x0010000006067890 */ /* 0x000fc8000fffe1ff */
[----:B------:R-:W-:Y:S02]  /*05c0*/  USHF.L.U32 UR7, UR6, 0xb, URZ ;  /* 0x0000000b06077899 */ /* 0x000fe400080006ff */
[----:B------:R-:W-:Y:S01]  /*05d0*/  USHF.L.U32 UR6, UR6, 0x1, URZ ;  /* 0x0000000106067899 */ /* 0x000fe200080006ff */
[----:B------:R-:W-:Y:S01]  /*05e0*/  ELECT P0, URZ, PT ;  /* 0x0000000000ff782f */ /* 0x000fe20003800000 */
[----:B-1----:R-:W-:Y:S01]  /*05f0*/  ULEA UR4, UR4, UR5, 0x18 ;  /* 0x0000000504047291 */ /* 0x002fe2000f8ec0ff */
[----:B------:R-:W1:Y:S11]  /*0600*/  FENCE.VIEW.ASYNC.S ;  /* 0x00000000000073c6 */ /* 0x000e760000000000 */
[----:B-1----:R1:W3:Y:S01]  /*0610*/  SYNCS.EXCH.64 URZ, [UR4], UR8 ;  /* 0x0000000804ff75b2 */ /* 0x0022e20008000100 */
[----:B------:R1:W4:Y:S01]  /*0620*/  SYNCS.EXCH.64 URZ, [UR4+0x28], UR6 ;  /* 0x0000280604ff75b2 */ /* 0x0003220008000100 */
[----:B------:R1:W1:Y:S01]  /*0630*/  SYNCS.EXCH.64 URZ, [UR4+0x8], UR8 ;  /* 0x0000080804ff75b2 */ /* 0x0002620008000100 */
[----:B------:R1:W1:Y:S01]  /*0640*/  SYNCS.EXCH.64 URZ, [UR4+0x30], UR6 ;  /* 0x0000300604ff75b2 */ /* 0x0002620008000100 */
[----:B------:R1:W1:Y:S01]  /*0650*/  SYNCS.EXCH.64 URZ, [UR4+0x10], UR8 ;  /* 0x0000100804ff75b2 */ /* 0x0002620008000100 */
[----:B------:R1:W1:Y:S01]  /*0660*/  SYNCS.EXCH.64 URZ, [UR4+0x38], UR6 ;  /* 0x0000380604ff75b2 */ /* 0x0002620008000100 */
[----:B------:R1:W1:Y:S01]  /*0670*/  SYNCS.EXCH.64 URZ, [UR4+0x18], UR8 ;  /* 0x0000180804ff75b2 */ /* 0x0002620008000100 */
[----:B------:R1:W1:Y:S01]  /*0680*/  SYNCS.EXCH.64 URZ, [UR4+0x40], UR6 ;  /* 0x0000400604ff75b2 */ /* 0x0002620008000100 */
[----:B------:R1:W1:Y:S01]  /*0690*/  SYNCS.EXCH.64 URZ, [UR4+0x20], UR8 ;  /* 0x0000200804ff75b2 */ /* 0x0002620008000100 */
[----:B------:R1:W1:Y:S01]  /*06a0*/  SYNCS.EXCH.64 URZ, [UR4+0x48], UR6 ;  /* 0x0000480604ff75b2 */ /* 0x0002620008000100 */
[----:B------:R-:W-:Y:S01]  /*06b0*/  NOP ;  /* 0x0000000000007918 */ /* 0x000fe20000000000 */
.L_x_9:
[----:B------:R-:W2:Y:S01]  /*06c0*/  SHFL.IDX PT, R2, R85, RZ, 0x1f ;  /* 0x00001fff55027589 */ /* 0x000ea200000e0000 */
[----:B------:R-:W-:Y:S01]  /*06d0*/  NOP ;  /* 0x0000000000007918 */ /* 0x000fe20000000000 */
[----:B--2---:R-:W-:-:S13]  /*06e0*/  ISETP.NE.AND P0, PT, R2, 0x1, PT ;  /* 0x000000010200780c */ /* 0x004fda0003f05270 */
[----:B------:R-:W-:Y:S05]  /*06f0*/  @P0 BRA `(.L_x_10) ;  /* 0x0000000000480947 */ /* 0x000fea0003800000 */
[----:B-1----:R-:W1:Y:S01]  /*0700*/  S2UR UR4, SR_CgaCtaId ;  /* 0x00000000000479c3 */ /* 0x002e620000008800 */
        /* <DEDUP_REMOVED lines=12> */
[----:B-1----:R2:W1:Y:S01]  /*07d0*/  SYNCS.EXCH.64 URZ, [UR4+0x50], UR8 ;  /* 0x0000500804ff75b2 */ /* 0x0024620008000100 */
[----:B------:R2:W1:Y:S01]  /*07e0*/  SYNCS.EXCH.64 URZ, [UR4+0x60], UR6 ;  /* 0x0000600604ff75b2 */ /* 0x0004620008000100 */
[----:B------:R2:W1:Y:S01]  /*07f0*/  SYNCS.EXCH.64 URZ, [UR4+0x58], UR8 ;  /* 0x0000580804ff75b2 */ /* 0x0004620008000100 */
[----:B------:R2:W1:Y:S02]  /*0800*/  SYNCS.EXCH.64 URZ, [UR4+0x68], UR6 ;  /* 0x0000680604ff75b2 */ /* 0x0004640008000100 */
[----:B--2---:R-:W-:Y:S01]  /*0810*/  NOP ;  /* 0x0000000000007918 */ /* 0x004fe20000000000 */
.L_x_10:
[----:B------:R-:W2:Y:S01]  /*0820*/  SHFL.IDX PT, R2, R85, RZ, 0x1f ;  /* 0x00001fff55027589 */ /* 0x000ea200000e0000 */
[----:B------:R-:W-:Y:S01]  /*0830*/  NOP ;  /* 0x0000000000007918 */ /* 0x000fe20000000000 */
[----:B--2---:R-:W-:-:S13]  /*0840*/  ISETP.NE.AND P0, PT, R2, 0x3, PT ;  /* 0x000000030200780c */ /* 0x004fda0003f05270 */
[----:B------:R-:W-:Y:S05]  /*0850*/  @P0 BRA `(.L_x_11) ;  /* 0x0000000000300947 */ /* 0x000fea0003800000 */
[----:B-1----:R-:W1:Y:S01]  /*0860*/  S2UR UR6, SR_CgaCtaId ;  /* 0x00000000000679c3 */ /* 0x002e620000008800 */
[----:B------:R-:W-:Y:S01]  /*0870*/  UMOV UR4, 0x400 ;  /* 0x0000040000047882 */ /* 0x000fe20000000000 */
[----:B------:R-:W-:Y:S01]  /*0880*/  UMOV UR5, 0x20 ;  /* 0x0000002000057882 */ /* 0x000fe20000000000 */
[----:B------:R-:W-:Y:S01]  /*0890*/  ELECT P0, URZ, PT ;  /* 0x0000000000ff782f */ /* 0x000fe20003800000 */
[----:B-1----:R-:W-:Y:S02]  /*08a0*/  ULEA UR6, UR6, UR4, 0x18 ;  /* 0x0000000406067291 */ /* 0x002fe4000f8ec0ff */
[----:B------:R-:W-:-:S04]  /*08b0*/  UIADD3 UR4, UPT, UPT, -UR5, 0x100000, URZ ;  /* 0x0010000005047890 */ /* 0x000fc8000fffe1ff */
[----:B------:R-:W-:Y:S02]  /*08c0*/  USHF.L.U32 UR5, UR4, 0xb, URZ ;  /* 0x0000000b04057899 */ /* 0x000fe400080006ff */
[----:B------:R-:W-:Y:S01]  /*08d0*/  USHF.L.U32 UR4, UR4, 0x1, URZ ;  /* 0x0000000104047899 */ /* 0x000fe200080006ff */
[----:B------:R-:W1:Y:S11]  /*08e0*/  FENCE.VIEW.ASYNC.S ;  /* 0x00000000000073c6 */ /* 0x000e760000000000 */
[----:B-1----:R2:W1:Y:S01]  /*08f0*/  SYNCS.EXCH.64 URZ, [UR6+0x70], UR4 ;  /* 0x0000700406ff75b2 */ /* 0x0024620008000100 */
[----:B------:R2:W1:Y:S02]  /*0900*/  SYNCS.EXCH.64 URZ, [UR6+0x78], UR4 ;  /* 0x0000780406ff75b2 */ /* 0x0004640008000100 */
[----:B--2---:R-:W-:Y:S01]  /*0910*/  NOP ;  /* 0x0000000000007918 */ /* 0x004fe20000000000 */
.L_x_11:
[----:B------:R-:W2:Y:S01]  /*0920*/  SHFL.IDX PT, R2, R85, RZ, 0x1f ;  /* 0x00001fff55027589 */ /* 0x000ea200000e0000 */
[----:B------:R-:W-:Y:S01]  /*0930*/  NOP ;  /* 0x0000000000007918 */ /* 0x000fe20000000000 */
[----:B--2---:R-:W-:-:S13]  /*0940*/  ISETP.NE.AND P0, PT, R2, 0x4, PT ;  /* 0x000000040200780c */ /* 0x004fda0003f05270 */
[----:B------:R-:W-:Y:S05]  /*0950*/  @P0 BRA `(.L_x_12) ;  /* 0x00000000004c0947 */ /* 0x000fea0003800000 */
[----:B-1----:R-:W1:Y:S01]  /*0960*/  S2UR UR6, SR_CgaCtaId ;  /* 0x00000000000679c3 */ /* 0x002e620000008800 */
[----:B------:R-:W-:Y:S01]  /*0970*/  UMOV UR4, 0x3a0 ;  /* 0x000003a000047882 */ /* 0x000fe20000000000 */
[----:B------:R-:W-:Y:S01]  /*0980*/  UMOV UR5, 0x400 ;  /* 0x0000040000057882 */ /* 0x000fe20000000000 */
[----:B------:R-:W-:Y:S01]  /*0990*/  USEL UR4, UR4, 0x320, UP3 ;  /* 0x0000032004047887 */ /* 0x000fe20009800000 */
[----:B------:R-:W-:Y:S01]  /*09a0*/  UMOV UR8, 0x1 ;  /* 0x0000000100087882 */ /* 0x000fe20000000000 */
[----:B------:R-:W-:Y:S01]  /*09b0*/  ELECT P0, URZ, PT ;  /* 0x0000000000ff782f */ /* 0x000fe20003800000 */
[----:B------:R-:W-:-:S04]  /*09c0*/  UIADD3 UR8, UPT, UPT, -UR8, 0x100000, URZ ;  /* 0x0010000008087890 */ /* 0x000fc8000fffe1ff */
[----:B------:R-:W-:Y:S02]  /*09d0*/  USHF.L.U32 UR9, UR8, 0xb, URZ ;  /* 0x0000000b08097899 */ /* 0x000fe400080006ff */
[----:B------:R-:W-:Y:S02]  /*09e0*/  USHF.L.U32 UR8, UR8, 0x1, URZ ;  /* 0x0000000108087899 */ /* 0x000fe400080006ff */
[----:B-1----:R-:W-:Y:S02]  /*09f0*/  ULEA UR6, UR6, UR5, 0x18 ;  /* 0x0000000506067291 */ /* 0x002fe4000f8ec0ff */
[----:B------:R-:W-:-:S04]  /*0a00*/  UIADD3 UR4, UPT, UPT, -UR4, 0x100000, URZ ;  /* 0x0010000004047890 */ /* 0x000fc8000fffe1ff */
[----:B------:R-:W-:Y:S02]  /*0a10*/  USHF.L.U32 UR5, UR4, 0xb, URZ ;  /* 0x0000000b04057899 */ /* 0x000fe400080006ff */
[----:B------:R-:W-:Y:S01]  /*0a20*/  USHF.L.U32 UR4, UR4, 0x1, URZ ;  /* 0x0000000104047899 */ /* 0x000fe200080006ff */
[----:B------:R-:W1:Y:S03]  /*0a30*/  FENCE.VIEW.ASYNC.S ;  /* 0x00000000000073c6 */ /* 0x000e660000000000 */
[----:B-1----:R2:W1:Y:S08]  /*0a40*/  SYNCS.EXCH.64 URZ, [UR6+0x80], UR8 ;  /* 0x0000800806ff75b2 */ /* 0x0024700008000100 */
[----:B------:R2:W1:Y:S01]  /*0a50*/  SYNCS.EXCH.64 URZ, [UR6+0x90], UR4 ;  /* 0x0000900406ff75b2 */ /* 0x0004620008000100 */
[----:B------:R2:W1:Y:S01]  /*0a60*/  SYNCS.EXCH.64 URZ, [UR6+0x88], UR8 ;  /* 0x0000880806ff75b2 */ /* 0x0004620008000100 */
[----:B------:R2:W1:Y:S02]  /*0a70*/  SYNCS.EXCH.64 URZ, [UR6+0x98], UR4 ;  /* 0x0000980406ff75b2 */ /* 0x0004640008000100 */
[----:B--2---:R-:W-:Y:S01]  /*0a80*/  NOP ;  /* 0x0000000000007918 */ /* 0x004fe20000000000 */
.L_x_12:
        /* <DEDUP_REMOVED lines=20> */
[----:B------:R2:W1:Y:S01]  /*0bd0*/  SYNCS.EXCH.64 URZ, [UR4+0xc8], UR6 ;  /* 0x0000c80604ff75b2 */ /* 0x0004620008000100 */
[----:B------:R2:W1:Y:S01]  /*0be0*/  SYNCS.EXCH.64 URZ, [UR4+0xb0], UR8 ;  /* 0x0000b00804ff75b2 */ /* 0x0004620008000100 */
[----:B------:R2:W1:Y:S01]  /*0bf0*/  SYNCS.EXCH.64 URZ, [UR4+0xd0], UR6 ;  /* 0x0000d00604ff75b2 */ /* 0x0004620008000100 */
[----:B------:R2:W1:Y:S01]  /*0c00*/  SYNCS.EXCH.64 URZ, [UR4+0xb8], UR8 ;  /* 0x0000b80804ff75b2 */ /* 0x0004620008000100 */
[----:B------:R2:W1:Y:S02]  /*0c10*/  SYNCS.EXCH.64 URZ, [UR4+0xd8], UR6 ;  /* 0x0000d80604ff75b2 */ /* 0x0004640008000100 */
[----:B--2---:R-:W-:Y:S01]  /*0c20*/  NOP ;  /* 0x0000000000007918 */ /* 0x004fe20000000000 */
.L_x_13:
[----:B------:R-:W2:Y:S01]  /*0c30*/  SHFL.IDX PT, R2, R85, RZ, 0x1f ;  /* 0x00001fff55027589 */ /* 0x000ea200000e0000 */
[----:B------:R-:W-:Y:S01]  /*0c40*/  NOP ;  /* 0x0000000000007918 */ /* 0x000fe20000000000 */
[----:B--2---:R-:W-:-:S13]  /*0c50*/  ISETP.NE.AND P0, PT, R2, 0x3, PT ;  /* 0x000000030200780c */ /* 0x004fda0003f05270 */
[----:B------:R-:W-:Y:S05]  /*0c60*/  @P0 BRA `(.L_x_14) ;  /* 0x0000000000380947 */ /* 0x000fea0003800000 */
[----:B------:R-:W2:Y:S01]  /*0c70*/  S2UR UR5, SR_CgaCtaId ;  /* 0x00000000000579c3 */ /* 0x000ea20000008800 */
[----:B-1----:R-:W-:Y:S01]  /*0c80*/  UMOV UR4, 0x400 ;  /* 0x0000040000047882 */ /* 0x002fe20000000000 */
[----:B------:R-:W-:Y:S01]  /*0c90*/  UMOV UR6, 0x20 ;  /* 0x0000002000067882 */ /* 0x000fe20000000000 */
[----:B------:R-:W-:Y:S01]  /*0ca0*/  ELECT P0, URZ, PT ;  /* 0x0000000000ff782f */ /* 0x000fe20003800000 */
[----:B------:R-:W-:-:S04]  /*0cb0*/  UIADD3 UR6, UPT, UPT, -UR6, 0x100000, URZ ;  /* 0x0010000006067890 */ /* 0x000fc8000fffe1ff */
[----:B------:R-:W-:Y:S02]  /*0cc0*/  USHF.L.U32 UR7, UR6, 0xb, URZ ;  /* 0x0000000b06077899 */ /* 0x000fe400080006ff */
[----:B------:R-:W-:Y:S02]  /*0cd0*/  USHF.L.U32 UR6, UR6, 0x1, URZ ;  /* 0x0000000106067899 */ /* 0x000fe400080006ff */
[----:B--2---:R-:W-:Y:S01]  /*0ce0*/  ULEA UR4, UR5, UR4, 0x18 ;  /* 0x0000000405047291 */ /* 0x004fe2000f8ec0ff */
[----:B------:R-:W1:Y:S11]  /*0cf0*/  FENCE.VIEW.ASYNC.S ;  /* 0x00000000000073c6 */ /* 0x000e760000000000 */
[----:B-1----:R2:W1:Y:S01]  /*0d00*/  SYNCS.EXCH.64 URZ, [UR4+0xe0], UR6 ;  /* 0x0000e00604ff75b2 */ /* 0x0024620008000100 */
[----:B------:R2:W1:Y:S01]  /*0d10*/  SYNCS.EXCH.64 URZ, [UR4+0xf0], UR6 ;  /* 0x0000f00604ff75b2 */ /* 0x0004620008000100 */
[----:B------:R2:W1:Y:S01]  /*0d20*/  SYNCS.EXCH.64 URZ, [UR4+0xe8], UR6 ;  /* 0x0000e80604ff75b2 */ /* 0x0004620008000100 */
[----:B------:R2:W1:Y:S02]  /*0d30*/  SYNCS.EXCH.64 URZ, [UR4+0xf8], UR6 ;  /* 0x0000f80604ff75b2 */ /* 0x0004640008000100 */
[----:B--2---:R-:W-:Y:S01]  /*0d40*/  NOP ;  /* 0x0000000000007918 */ /* 0x004fe20000000000 */
.L_x_14:
[----:B-1----:R-:W1:Y:S01]  /*0d50*/  LDCU UR4, c[0x0][0x36c] ;  /* 0x00006d80ff0477ac */ /* 0x002e620008000800 */
[----:B------:R-:W-:Y:S01]  /*0d60*/  ISETP.NE.OR P3, PT, R0, 0x2, !P3 ;  /* 0x000000020000780c */ /* 0x000fe20005f65670 */
[----:B------:R-:W-:Y:S01]  /*0d70*/  NOP ;  /* 0x0000000000007918 */ /* 0x000fe20000000000 */
[----:B------:R-:W-:Y:S01]  /*0d80*/  LOP3.LUT R0, R93, 0x1f, RZ, 0xc0, !PT ;  /* 0x0000001f5d007812 */ /* 0x000fe200078ec0ff */
[----:B------:R-:W-:Y:S02]  /*0d90*/  UISETP.NE.AND UP4, UPT, UR17, URZ, UPT ;  /* 0x000000ff1100728c */ /* 0x000fe4000bf85270 */
[----:B-1----:R-:W-:-:S09]  /*0da0*/  UISETP.EQ.U32.AND UP5, UPT, UR4, 0x1, UPT ;  /* 0x000000010400788c */ /* 0x002fd2000bfa2070 */
[----:B------:R-:W-:Y:S05]  /*0db0*/  BRA.U !UP5, `(.L_x_15) ;  /* 0x000000010d087547 */ /* 0x000fea000b800000 */
[----:B---34-:R-:W-:Y:S01]  /*0dc0*/  UCGABAR_ARV ;  /* 0x00000000000079c7 */ /* 0x018fe20008000000 */
[----:B------:R-:W-:Y:S05]  /*0dd0*/  BRA `(.L_x_16) ;  /* 0x0000000000047947 */ /* 0x000fea0003800000 */
.L_x_15:
[----:B---34-:R-:W-:Y:S01]  /*0de0*/  NOP ;  /* 0x0000000000007918 */ /* 0x018fe20000000000 */
.L_x_16:
[----:B------:R-:W1:Y:S01]  /*0df0*/  S2UR UR16, SR_CTAID.X ;  /* 0x00000000001079c3 */ /* 0x000e620000002500 */
[----:B------:R-:W-:-:S05]  /*0e00*/  CS2R.32 R3, SR_CgaSize ;  /* 0x0000000000037805 */ /* 0x000fca0000008a00 */
[----:B------:R-:W-:-:S05]  /*0e10*/  IMAD R3, R3, -0xa0, RZ ;  /* 0xffffff6003037824 */ /* 0x000fca00078e02ff */
[----:B------:R-:W-:-:S14]  /*0e20*/  R2UR UR5, R3 ;  /* 0x00000000030572ca */ /* 0x000fdc00000e0000 */
[----:B------:R-:W2:Y:S01]  /*0e30*/  LDCU UR5, c[0x0][UR5+0x2b0] ;  /* 0x00005600050577ac */ /* 0x000ea20008000800 */
[----:B------:R-:W-:-:S05]  /*0e40*/  CS2R.32 R3, SR_CgaSize ;  /* 0x0000000000037805 */ /* 0x000fca0000008a00 */
[----:B------:R-:W-:-:S05]  /*0e50*/  IMAD R3, R3, -0xa0, RZ ;  /* 0xffffff6003037824 */ /* 0x000fca00078e02ff */
[----:B------:R-:W-:-:S14]  /*0e60*/  R2UR UR4, R3 ;  /* 0x00000000030472ca */ /* 0x000fdc00000e0000 */
[----:B------:R-:W3:Y:S01]  /*0e70*/  LDCU UR4, c[0x0][UR4+0x2b4] ;  /* 0x00005680040477ac */ /* 0x000ee20008000800 */
[----:B------:R-:W4:Y:S01]  /*0e80*/  S2UR UR20, SR_CTAID.Y ;  /* 0x00000000001479c3 */ /* 0x000f220000002600 */
[----:B------:R-:W-:-:S05]  /*0e90*/  CS2R.32 R3, SR_CgaSize ;  /* 0x0000000000037805 */ /* 0x000fca0000008a00 */
[----:B------:R-:W-:-:S05]  /*0ea0*/  IMAD R3, R3, -0xa0, RZ ;  /* 0xffffff6003037824 */ /* 0x000fca00078e02ff */
[----:B------:R-:W-:-:S14]  /*0eb0*/  R2UR UR59, R3 ;  /* 0x00000000033b72ca */ /* 0x000fdc00000e0000 */
[----:B------:R-:W3:Y:S01]  /*0ec0*/  LDCU UR59, c[0x0][UR59+0x2a0] ;  /* 0x000054003b3b77ac */ /* 0x000ee20008000800 */
[----:B------:R-:W-:-:S05]  /*0ed0*/  CS2R.32 R3, SR_CgaSize ;  /* 0x0000000000037805 */ /* 0x000fca0000008a00 */
[----:B------:R-:W-:-:S05]  /*0ee0*/  IMAD R3, R3, -0xa0, RZ ;  /* 0xffffff6003037824 */ /* 0x000fca00078e02ff */
[----:B------:R-:W-:-:S14]  /*0ef0*/  R2UR UR62, R3 ;  /* 0x00000000033e72ca */ /* 0x000fdc00000e0000 */
[----:B------:R-:W3:Y:S01]  /*0f00*/  LDCU UR62, c[0x0][UR62+0x2a4] ;  /* 0x000054803e3e77ac */ /* 0x000ee20008000800 */
[----:B------:R-:W3:Y:S01]  /*0f10*/  S2UR UR7, SR_CgaCtaId ;  /* 0x00000000000779c3 */ /* 0x000ee20000008800 */
[----:B------:R-:W3:Y:S01]  /*0f20*/  LDCU UR21, c[0x0][0xb24] ;  /* 0x00016480ff1577ac */ /* 0x000ee20008000800 */
[----:B------:R-:W3:Y:S01]  /*0f30*/  LDCU UR42, c[0x0][0xb24] ;  /* 0x00016480ff2a77ac */ /* 0x000ee20008000800 */
[----:B-1----:R-:W-:Y:S01]  /*0f40*/  I2FP.F32.U32 R3, UR16 ;  /* 0x0000001000037c45 */ /* 0x002fe20008201000 */
[----:B------:R-:W1:Y:S04]  /*0f50*/  LDCU UR29, c[0x0][0xb30] ;  /* 0x00016600ff1d77ac */ /* 0x000e680008000800 */
[----:B--2---:R-:W-:Y:S01]  /*0f60*/  FMUL R3, R3, UR5 ;  /* 0x0000000503037c20 */ /* 0x004fe20008400000 */
[----:B------:R-:W-:Y:S01]  /*0f70*/  UMOV UR34, 0x5 ;  /* 0x0000000500227882 */ /* 0x000fe20000000000 */
[----:B----4-:R-:W-:-:S04]  /*0f80*/  I2FP.F32.U32 R2, UR20 ;  /* 0x0000001400027c45 */ /* 0x010fc80008201000 */
[----:B------:R-:W2:Y:S01]  /*0f90*/  F2I.U32.TRUNC.NTZ R3, R3 ;  /* 0x0000000300037305 */ /* 0x000ea2000020f000 */
[----:B---3--:R-:W-:Y:S01]  /*0fa0*/  FMUL R2, R2, UR4 ;  /* 0x0000000402027c20 */ /* 0x008fe20008400000 */
[----:B------:R-:W-:Y:S02]  /*0fb0*/  ULOP3.LUT UR5, UR7, 0x2, URZ, 0xc0, !UPT ;  /* 0x0000000207057892 */ /* 0x000fe4000f8ec0ff */
[----:B------:R-:W-:-:S04]  /*0fc0*/  ULOP3.LUT UR49, UR7, 0x1, URZ, 0xc0, !UPT ;  /* 0x0000000107317892 */ /* 0x000fc8000f8ec0ff */
[----:B------:R-:W3:Y:S01]  /*0fd0*/  F2I.U32.TRUNC.NTZ R2, R2 ;  /* 0x0000000200027305 */ /* 0x000ee2000020f000 */
[----:B------:R-:W-:Y:S02]  /*0fe0*/  UISETP.GT.U32.AND UP0, UPT, UR5, 0xffff, UPT ;  /* 0x0000ffff0500788c */ /* 0x000fe4000bf04070 */
[----:B------:R-:W-:Y:S02]  /*0ff0*/  UISETP.GT.U32.AND UP1, UPT, UR49, 0xffff, UPT ;  /* 0x0000ffff3100788c */ /* 0x000fe4000bf24070 */
[----:B------:R-:W-:Y:S01]  /*1000*/  USEL UR26, UR5, 0xffff, !UP0 ;  /* 0x0000ffff051a7887 */ /* 0x000fe2000c000000 */
[----:B--2---:R-:W-:Y:S01]  /*1010*/  R2UR UR4, R3 ;  /* 0x00000000030472ca */ /* 0x004fe200000e0000 */
[----:B------:R-:W-:Y:S02]  /*1020*/  USHF.R.U32.HI UR32, URZ, 0x1, UR7 ;  /* 0x00000001ff207899 */ /* 0x000fe40008011607 */
[----:B------:R-:W-:Y:S02]  /*1030*/  USHF.L.U32 UR31, UR7, 0xb, URZ ;  /* 0x0000000b071f7899 */ /* 0x000fe400080006ff */
[----:B------:R-:W-:-:S02]  /*1040*/  USHF.L.U32 UR30, UR7, 0xd, URZ ;  /* 0x0000000d071e7899 */ /* 0x000fc400080006ff */
[----:B------:R-:W-:Y:S01]  /*1050*/  USEL UR27, UR49, 0xffff, !UP1 ;  /* 0x0000ffff311b7887 */ /* 0x000fe2000c800000 */
[----:B---3--:R-:W-:Y:S02]  /*1060*/  R2UR UR6, R2 ;  /* 0x00000000020672ca */ /* 0x008fe400000e0000 */
[----:B------:R-:W-:-:S03]  /*1070*/  PRMT R2, RZ, 0x7610, R2 ;  /* 0x00007610ff027816 */ /* 0x000fc60000000002 */
[----:B------:R-:W-:-:S04]  /*1080*/  UIADD3 UR5, UPT, UPT, -UR4, URZ, URZ ;  /* 0x000000ff04057290 */ /* 0x000fc8000fffe1ff */
[----:B------:R-:W-:-:S04]  /*1090*/  UIMAD UR59, UR59, UR5, UR16 ;  /* 0x000000053b3b72a4 */ /* 0x000fc8000f8e0210 */
[----:B------:R-:W-:-:S04]  /*10a0*/  UIADD3 UR4, UPT, UPT, -UR6, URZ, URZ ;  /* 0x000000ff06047290 */ /* 0x000fc8000fffe1ff */
[----:B------:R-:W-:Y:S01]  /*10b0*/  UIMAD UR62, UR62, UR4, UR20 ;  /* 0x000000043e3e72a4 */ /* 0x000fe2000f8e0214 */
[----:B-1----:R-:W-:Y:S11]  /*10c0*/  BRA.U UP4, `(.L_x_17) ;  /* 0x00000001043c7547 */ /* 0x002ff6000b800000 */
[----:B------:R-:W-:Y:S02]  /*10d0*/  UISETP.NE.AND UP0, UPT, UR62, URZ, UPT ;  /* 0x000000ff3e00728c */ /* 0x000fe4000bf05270 */
[----:B------:R-:W-:Y:S02]  /*10e0*/  UISETP.NE.AND UP1, UPT, UR62, 0x1, UPT ;  /* 0x000000013e00788c */ /* 0x000fe4000bf25270 */
[----:B------:R-:W-:Y:S02]  /*10f0*/  UISETP.NE.AND UP2, UPT, UR59, URZ, UP0 ;  /* 0x000000ff3b00728c */ /* 0x000fe40008745270 */
[----:B------:R-:W-:Y:S02]  /*1100*/  USEL UR4, URZ, 0x2, UP0 ;  /* 0x00000002ff047887 */ /* 0x000fe40008000000 */
[----:B------:R-:W-:Y:S02]  /*1110*/  USEL UR8, URZ, 0x1, UP2 ;  /* 0x00000001ff087887 */ /* 0x000fe40009000000 */
[----:B------:R-:W-:-:S02]  /*1120*/  UISETP.NE.AND UP2, UPT, UR59, URZ, UPT ;  /* 0x000000ff3b00728c */ /* 0x000fc4000bf45270 */
[----:B------:R-:W-:Y:S02]  /*1130*/  USEL UR5, URZ, 0x4, UP1 ;  /* 0x00000004ff057887 */ /* 0x000fe40008800000 */
[----:B------:R-:W-:Y:S02]  /*1140*/  UISETP.NE.AND UP0, UPT, UR59, 0x1, UPT ;  /* 0x000000013b00788c */ /* 0x000fe4000bf05270 */
[----:B------:R-:W-:Y:S02]  /*1150*/  USEL UR6, URZ, 0x8, UP1 ;  /* 0x00000008ff067887 */ /* 0x000fe40008800000 */
[----:B------:R-:W-:Y:S02]  /*1160*/  USEL UR7, UR5, 0x4, UP2 ;  /* 0x0000000405077887 */ /* 0x000fe40009000000 */
[----:B------:R-:W-:Y:S02]  /*1170*/  USEL UR4, UR4, 0x2, UP0 ;  /* 0x0000000204047887 */ /* 0x000fe40008000000 */
[----:B------:R-:W-:-:S02]  /*1180*/  USEL UR5, UR6, 0x8, UP0 ;  /* 0x0000000806057887 */ /* 0x000fc40008000000 */
[----:B------:R-:W-:-:S04]  /*1190*/  UIADD3 UR4, UPT, UPT, UR4, UR7, UR8 ;  /* 0x0000000704047290 */ /* 0x000fc8000fffe008 */
[----:B------:R-:W-:-:S06]  /*11a0*/  UIADD3 UR4, UPT, UPT, UR4, UR5, URZ ;  /* 0x0000000504047290 */ /* 0x000fcc000fffe0ff */
[----:B------:R-:W-:-:S07]  /*11b0*/  MOV R2, UR4 ;  /* 0x0000000400027c02 */ /* 0x000fce0008000f00 */
.L_x_17:
[----:B------:R-:W1:Y:S01]  /*11c0*/  S2UR UR36, SR_CTAID.Z ;  /* 0x00000000002479c3 */ /* 0x000e620000002700 */
[----:B------:R-:W-:Y:S01]  /*11d0*/  UISETP.GE.AND UP0, UPT, UR21, 0x1, UPT ;  /* 0x000000011500788c */ /* 0x000fe2000bf06270 */
[----:B------:R-:W-:-:S08]  /*11e0*/  UMOV UR33, 0x3 ;  /* 0x0000000300217882 */ /* 0x000fd00000000000 */
[----:B------:R-:W-:Y:S05]  /*11f0*/  BRA.U !UP0, `(.L_x_18) ;  /* 0x0000000108d47547 */ /* 0x000fea000b800000 */
[----:B------:R-:W2:Y:S01]  /*1200*/  LDCU.128 UR12, c[0x0][0xb10] ;  /* 0x00016200ff0c77ac */ /* 0x000ea20008000c00 */
[----:B------:R-:W3:Y:S01]  /*1210*/  LDCU UR6, c[0x0][0x370] ;  /* 0x00006e00ff0677ac */ /* 0x000ee20008000800 */
[----:B------:R-:W4:Y:S01]  /*1220*/  LDCU UR5, c[0x0][0x374] ;  /* 0x00006e80ff0577ac */ /* 0x000f220008000800 */
[----:B------:R-:W1:Y:S01]  /*1230*/  LDCU UR28, c[0x0][0xb0c] ;  /* 0x00016180ff1c77ac */ /* 0x000e620008000800 */
[----:B------:R-:W1:Y:S01]  /*1240*/  LDCU UR4, c[0x0][0xb20] ;  /* 0x00016400ff0477ac */ /* 0x000e620008000800 */
[----:B------:R-:W1:Y:S01]  /*1250*/  LDCU.64 UR8, c[0x0][0xb28] ;  /* 0x00016500ff0877ac */ /* 0x000e620008000a00 */
[----:B--2---:R-:W-:Y:S02]  /*1260*/  UISETP.NE.AND UP0, UPT, UR14, 0x1, UPT ;  /* 0x000000010e00788c */ /* 0x004fe4000bf05270 */
[----:B----4-:R-:W-:Y:S02]  /*1270*/  UIMAD.WIDE.U32 UR10, UR5, UR15, URZ ;  /* 0x0000000f050a72a5 */ /* 0x010fe4000f8e00ff */
[----:B---3--:R-:W-:-:S02]  /*1280*/  UIMAD.WIDE.U32 UR22, UR6, UR12, URZ ;  /* 0x0000000c061672a5 */ /* 0x008fc4000f8e00ff */
[----:B-1----:R-:W-:Y:S02]  /*1290*/  UISETP.NE.AND UP1, UPT, UR28, 0x1, UPT ;  /* 0x000000011c00788c */ /* 0x002fe4000bf25270 */
[----:B------:R-:W-:Y:S01]  /*12a0*/  UISETP.NE.AND UP2, UPT, UR21, 0x1, UPT ;  /* 0x000000011500788c */ /* 0x000fe2000bf45270 */
[----:B------:R-:W-:Y:S02]  /*12b0*/  UMOV UR10, UR11 ;  /* 0x0000000b000a7c82 */ /* 0x000fe40008000000 */
[----:B------:R-:W-:Y:S01]  /*12c0*/  UMOV UR22, UR23 ;  /* 0x0000001700167c82 */ /* 0x000fe20008000000 */
[----:B------:R-:W-:Y:S02]  /*12d0*/  @UP0 USHF.R.U32.HI UR5, URZ, UR4, UR10 ;  /* 0x00000004ff050299 */ /* 0x000fe4000801160a */
[----:B------:R-:W-:Y:S02]  /*12e0*/  UIMAD.WIDE.U32 UR24, UR20, UR15, URZ ;  /* 0x0000000f141872a5 */ /* 0x000fe4000f8e00ff */
[----:B------:R-:W-:-:S02]  /*12f0*/  UIMAD.WIDE.U32 UR10, UR5, UR8, URZ ;  /* 0x00000008050a72a5 */ /* 0x000fc4000f8e00ff */
[----:B------:R-:W-:Y:S02]  /*1300*/  @UP1 USHF.R.U32.HI UR6, URZ, UR13, UR22 ;  /* 0x0000000dff061299 */ /* 0x000fe40008011616 */
[----:B------:R-:W-:Y:S02]  /*1310*/  UIMAD.WIDE.U32 UR18, UR16, UR12, URZ ;  /* 0x0000000c101272a5 */ /* 0x000fe4000f8e00ff */
[----:B------:R-:W-:Y:S01]  /*1320*/  UIMAD.WIDE.U32 UR22, UR6, UR8, URZ ;  /* 0x00000008061672a5 */ /* 0x000fe2000f8e00ff */
[----:B------:R-:W-:Y:S01]  /*1330*/  UMOV UR24, UR25 ;  /* 0x0000001900187c82 */ /* 0x000fe20008000000 */
[----:B------:R-:W-:Y:S01]  /*1340*/  UMOV UR10, UR11 ;  /* 0x0000000b000a7c82 */ /* 0x000fe20008000000 */
[----:B------:R-:W-:Y:S02]  /*1350*/  USHF.R.U32.HI UR24, URZ, UR4, UR24 ;  /* 0x00000004ff187299 */ /* 0x000fe40008011618 */
[----:B------:R-:W-:Y:S02]  /*1360*/  @UP2 USHF.R.U32.HI UR5, URZ, UR9, UR10 ;  /* 0x00000009ff052299 */ /* 0x000fe4000801160a */
[----:B------:R-:W-:Y:S01]  /*1370*/  UMOV UR7, UR23 ;  /* 0x0000001700077c82 */ /* 0x000fe20008000000 */
[----:B------:R-:W-:Y:S01]  /*1380*/  UMOV UR18, UR19 ;  /* 0x0000001300127c82 */ /* 0x000fe20008000000 */
[----:B------:R-:W-:-:S02]  /*1390*/  @UP2 USHF.R.U32.HI UR6, URZ, UR9, UR7 ;  /* 0x00000009ff062299 */ /* 0x000fc40008011607 */
[----:B------:R-:W-:Y:S02]  /*13a0*/  USHF.R.U32.HI UR18, URZ, UR13, UR18 ;  /* 0x0000000dff127299 */ /* 0x000fe40008011612 */
[----:B------:R-:W-:Y:S02]  /*13b0*/  USEL UR4, UR20, UR24, !UP0 ;  /* 0x0000001814047287 */ /* 0x000fe4000c000000 */
[----:B------:R-:W-:Y:S02]  /*13c0*/  UIMAD UR7, UR5, UR21, URZ ;  /* 0x00000015050772a4 */ /* 0x000fe4000f8e02ff */
[----:B------:R-:W-:Y:S02]  /*13d0*/  USEL UR5, UR16, UR18, !UP1 ;  /* 0x0000001210057287 */ /* 0x000fe4000c800000 */
[----:B------:R-:W-:Y:S02]  /*13e0*/  UIMAD UR12, UR6, UR21, URZ ;  /* 0x00000015060c72a4 */ /* 0x000fe4000f8e02ff */
[----:B------:R-:W-:-:S02]  /*13f0*/  UISETP.GE.AND UP0, UPT, UR4, UR7, UPT ;  /* 0x000000070400728c */ /* 0x000fc4000bf06270 */
[----:B------:R-:W-:Y:S02]  /*1400*/  UIMAD.WIDE.U32 UR10, UR4, UR8, URZ ;  /* 0x00000008040a72a5 */ /* 0x000fe4000f8e00ff */
[----:B------:R-:W-:Y:S02]  /*1410*/  UISETP.GE.OR UP0, UPT, UR5, UR12, UP0 ;  /* 0x0000000c0500728c */ /* 0x000fe40008706670 */
[----:B------:R-:W-:Y:S02]  /*1420*/  UIMAD.WIDE.U32 UR12, UR5, UR8, URZ ;  /* 0x00000008050c72a5 */ /* 0x000fe4000f8e00ff */
[----:B------:R-:W-:Y:S01]  /*1430*/  UIADD3 UR10, UPT, UPT, -UR4, URZ, URZ ;  /* 0x000000ff040a7290 */ /* 0x000fe2000fffe1ff */
[----:B------:R-:W-:Y:S01]  /*1440*/  UMOV UR8, UR11 ;  /* 0x0000000b00087c82 */ /* 0x000fe20008000000 */
[----:B------:R-:W-:Y:S02]  /*1450*/  UIADD3 UR11, UPT, UPT, -UR5, URZ, URZ ;  /* 0x000000ff050b7290 */ /* 0x000fe4000fffe1ff */
[----:B------:R-:W-:-:S03]  /*1460*/  USHF.R.U32.HI UR8, URZ, UR9, UR8 ;  /* 0x00000009ff087299 */ /* 0x000fc60008011608 */
[----:B------:R-:W-:Y:S01]  /*1470*/  @!UP0 UMOV UR7, UR13 ;  /* 0x0000000d00078c82 */ /* 0x000fe20008000000 */
[----:B------:R-:W-:Y:S02]  /*1480*/  UIMAD UR20, UR14, UR10, UR20 ;  /* 0x0000000a0e1472a4 */ /* 0x000fe4000f8e0214 */
[----:B------:R-:W-:Y:S02]  /*1490*/  USEL UR8, UR4, UR8, !UP2 ;  /* 0x0000000804087287 */ /* 0x000fe4000d000000 */
[----:B------:R-:W-:Y:S02]  /*14a0*/  @!UP0 USHF.R.U32.HI UR7, URZ, UR9, UR7 ;  /* 0x00000009ff078299 */ /* 0x000fe40008011607 */
[----:B------:R-:W-:Y:S02]  /*14b0*/  UIADD3 UR9, UPT, UPT, -UR8, URZ, URZ ;  /* 0x000000ff08097290 */ /* 0x000fe4000fffe1ff */
[----:B------:R-:W-:Y:S02]  /*14c0*/  @!UP0 USEL UR7, UR5, UR7, !UP2 ;  /* 0x0000000705078287 */ /* 0x000fe4000d000000 */
[----:B------:R-:W-:-:S02]  /*14d0*/  UIMAD UR9, UR21, UR9, UR4 ;  /* 0x00000009150972a4 */ /* 0x000fc4000f8e0204 */
[----:B------:R-:W-:Y:S02]  /*14e0*/  @!UP0 UIADD3 UR8, UPT, UPT, UR8, -UR7, URZ ;  /* 0x8000000708088290 */ /* 0x000fe4000fffe0ff */
[----:B------:R-:W-:Y:S02]  /*14f0*/  @!UP0 UIMAD UR6, UR9, UR6, UR7 ;  /* 0x00000006090682a4 */ /* 0x000fe4000f8e0207 */
[----:B------:R-:W-:Y:S02]  /*1500*/  @!UP0 UIMAD UR4, UR8, UR21, UR5 ;  /* 0x00000015080482a4 */ /* 0x000fe4000f8e0205 */
[----:B------:R-:W-:Y:S02]  /*1510*/  UIMAD UR16, UR28, UR11, UR16 ;  /* 0x0000000b1c1072a4 */ /* 0x000fe4000f8e0210 */
[----:B------:R-:W-:Y:S01]  /*1520*/  UIMAD UR20, UR4, UR14, UR20 ;  /* 0x0000000e041472a4 */ /* 0x000fe2000f8e0214 */
[----:B------:R-:W-:Y:S02]  /*1530*/  @!UP0 UMOV UR5, UR6 ;  /* 0x0000000600058c82 */ /* 0x000fe40008000000 */
[----:B------:R-:W-:-:S12]  /*1540*/  UIMAD UR16, UR5, UR28, UR16 ;  /* 0x0000001c051072a4 */ /* 0x000fd8000f8e0210 */
.L_x_18:
[----:B------:R-:W-:Y:S02]  /*1550*/  UISETP.NE.AND UP1, UPT, UR29, 0x1, UPT ;  /* 0x000000011d00788c */ /* 0x000fe4000bf25270 */
[----:B------:R-:W-:Y:S02]  /*1560*/  ULOP3.LUT UR27, UR27, 0xffff, URZ, 0xc0, !UPT ;  /* 0x0000ffff1b1b7892 */ /* 0x000fe4000f8ec0ff */
[----:B------:R-:W-:Y:S02]  /*1570*/  ULOP3.LUT UR26, UR26, 0xffff, URZ, 0xc0, !UPT ;  /* 0x0000ffff1a1a7892 */ /* 0x000fe4000f8ec0ff */
[----:B------:R-:W-:Y:S02]  /*1580*/  UISETP.NE.AND UP0, UPT, UR17, 0x2, UPT ;  /* 0x000000021100788c */ /* 0x000fe4000bf05270 */
[----:B------:R-:W-:Y:S02]  /*1590*/  ULOP3.LUT UR31, UR31, 0x1000, URZ, 0xc0, !UPT ;  /* 0x000010001f1f7892 */ /* 0x000fe4000f8ec0ff */
[----:B------:R-:W-:-:S02]  /*15a0*/  ULOP3.LUT UR30, UR30, 0x2000, URZ, 0xc0, !UPT ;  /* 0x000020001e1e7892 */ /* 0x000fc4000f8ec0ff */
[----:B------:R-:W-:Y:S02]  /*15b0*/  USHF.L.U32 UR27, UR34, UR27, URZ ;  /* 0x0000001b221b7299 */ /* 0x000fe400080006ff */
[----:B------:R-:W-:Y:S01]  /*15c0*/  USHF.L.U32 UR26, UR33, UR26, URZ ;  /* 0x0000001a211a7299 */ /* 0x000fe200080006ff */
[----:B------:R-:W-:Y:S11]  /*15d0*/  BRA.U UP1, `(.L_x_19) ;  /* 0x0000000101447547 */ /* 0x000ff6000b800000 */
[----:B------:R-:W2:Y:S01]  /*15e0*/  LDCU.128 UR8, c[0x0][0xb10] ;  /* 0x00016200ff0877ac */ /* 0x000ea20008000c00 */
[----:B------:R-:W3:Y:S01]  /*15f0*/  LDCU UR12, c[0x0][0xb0c] ;  /* 0x00016180ff0c77ac */ /* 0x000ee20008000800 */
[----:B------:R-:W4:Y:S01]  /*1600*/  LDCU UR13, c[0x0][0xb20] ;  /* 0x00016400ff0d77ac */ /* 0x000f220008000800 */
[----:B--2---:R-:W-:Y:S02]  /*1610*/  UIMAD.WIDE.U32 UR6, UR16, UR8, URZ ;  /* 0x00000008100672a5 */ /* 0x004fe4000f8e00ff */
[----:B------:R-:W-:Y:S02]  /*1620*/  UIMAD.WIDE.U32 UR4, UR20, UR11, URZ ;  /* 0x0000000b140472a5 */ /* 0x000fe4000f8e00ff */
[----:B---3--:R-:W-:Y:S02]  /*1630*/  UISETP.NE.AND UP2, UPT, UR12, 0x1, UPT ;  /* 0x000000010c00788c */ /* 0x008fe4000bf45270 */
[----:B------:R-:W-:Y:S01]  /*1640*/  UISETP.NE.AND UP1, UPT, UR10, 0x1, UPT ;  /* 0x000000010a00788c */ /* 0x000fe2000bf25270 */
[----:B------:R-:W-:-:S02]  /*1650*/  UMOV UR6, UR7 ;  /* 0x0000000700067c82 */ /* 0x000fc40008000000 */
[----:B------:R-:W-:Y:S01]  /*1660*/  UMOV UR4, UR5 ;  /* 0x0000000500047c82 */ /* 0x000fe20008000000 */
[----:B------:R-:W-:Y:S02]  /*1670*/  USHF.R.U32.HI UR6, URZ, UR9, UR6 ;  /* 0x00000009ff067299 */ /* 0x000fe40008011606 */
[----:B----4-:R-:W-:Y:S02]  /*1680*/  USHF.R.U32.HI UR4, URZ, UR13, UR4 ;  /* 0x0000000dff047299 */ /* 0x010fe40008011604 */
[----:B------:R-:W-:Y:S02]  /*1690*/  USEL UR5, UR16, UR6, !UP2 ;  /* 0x0000000610057287 */ /* 0x000fe4000d000000 */
[----:B------:R-:W-:-:S04]  /*16a0*/  USEL UR4, UR20, UR4, !UP1 ;  /* 0x0000000414047287 */ /* 0x000fc8000c800000 */
[----:B------:R-:W-:Y:S02]  /*16b0*/  UIADD3 UR6, UPT, UPT, UR5, -UR4, URZ ;  /* 0x8000000405067290 */ /* 0x000fe4000fffe0ff */
[----:B------:R-:W-:Y:S02]  /*16c0*/  UIADD3 UR4, UPT, UPT, -UR5, UR4, URZ ;  /* 0x0000000405047290 */ /* 0x000fe4000fffe1ff */
[----:B------:R-:W-:Y:S02]  /*16d0*/  UIMAD UR20, UR6, UR10, UR20 ;  /* 0x0000000a061472a4 */ /* 0x000fe4000f8e0214 */
[----:B------:R-:W-:-:S12]  /*16e0*/  UIMAD UR16, UR4, UR12, UR16 ;  /* 0x0000000c041072a4 */ /* 0x000fd8000f8e0210 */
.L_x_19:
[----:B------:R-:W-:Y:S05]  /*16f0*/  BRA.U !UP5, `(.L_x_20) ;  /* 0x000000010d0c7547 */ /* 0x000fea000b800000 */
[----:B------:R-:W-:Y:S01]  /*1700*/  UCGABAR_WAIT ;  /* 0x0000000000007dc7 */ /* 0x000fe20008000000 */
[----:B------:R-:W-:Y:S01]  /*1710*/  CCTL.IVALL ;  /* 0x00000000ff00798f */ /* 0x000fe20002000000 */
[----:B------:R-:W-:Y:S05]  /*1720*/  BRA `(.L_x_21) ;  /* 0x0000000000047947 */ /* 0x000fea0003800000 */
.L_x_20:
[----:B------:R-:W-:Y:S06]  /*1730*/  BAR.SYNC.DEFER_BLOCKING 0x0 ;  /* 0x0000000000007b1d */ /* 0x000fec0000010000 */
.L_x_21:
[----:B------:R-:W-:Y:S05]  /*1740*/  BRA.U UP0, `(.L_x_22) ;  /* 0x0000001100e87547 */ /* 0x000fea000b800000 */
[----:B------:R-:W2:Y:S01]  /*1750*/  LDCU UR7, c[0x0][0x38c] ;  /* 0x00007180ff0777ac */ /* 0x000ea20008000800 */
[----:B------:R-:W3:Y:S01]  /*1760*/  S2UR UR8, SR_CgaCtaId ;  /* 0x00000000000879c3 */ /* 0x000ee20000008800 */
[----:B------:R-:W-:Y:S01]  /*1770*/  PLOP3.LUT P1, PT, PT, PT, UP3, 0x80, 0x8 ;  /* 0x000000000008781c */ /* 0x000fe20003f2f038 */
[----:B------:R-:W-:Y:S01]  /*1780*/  IMAD.MOV.U32 R12, RZ, RZ, 0x1 ;  /* 0x00000001ff0c7424 */ /* 0x000fe200078e00ff */
[----:B------:R-:W-:Y:S01]  /*1790*/  UMOV UR21, 0x400 ;  /* 0x0000040000157882 */ /* 0x000fe20000000000 */
[----:B------:R-:W-:Y:S01]  /*17a0*/  UISETP.NE.AND UP1, UPT, UR17, URZ, UPT ;  /* 0x000000ff1100728c */ /* 0x000fe2000bf25270 */
[----:B------:R-:W-:Y:S01]  /*17b0*/  ISETP.EQ.OR P2, PT, R0, RZ, P3 ;  /* 0x000000ff0000720c */ /* 0x000fe20001f42670 */
[----:B------:R-:W-:Y:S01]  /*17c0*/  USHF.L.U32 UR5, UR32, 0x5, URZ ;  /* 0x0000000520057899 */ /* 0x000fe200080006ff */
[----:B------:R-:W-:Y:S02]  /*17d0*/  PLOP3.LUT P1, PT, P1, PT, PT, 0x8, 0x80 ;  /* 0x000000000080781c */ /* 0x000fe40000f2e170 */
[----:B------:R-:W-:Y:S01]  /*17e0*/  CS2R R10, SRZ ;  /* 0x00000000000a7805 */ /* 0x000fe2000001ff00 */
[----:B------:R-:W-:Y:S01]  /*17f0*/  IMAD.MOV.U32 R9, RZ, RZ, RZ ;  /* 0x000000ffff097224 */ /* 0x000fe200078e00ff */
[----:B------:R-:W4:Y:S01]  /*1800*/  LDCU UR43, c[0x0][0x370] ;  /* 0x00006e00ff2b77ac */ /* 0x000f220008000800 */
[----:B------:R-:W-:Y:S01]  /*1810*/  IMAD.MOV.U32 R8, RZ, RZ, 0x1 ;  /* 0x00000001ff087424 */ /* 0x000fe200078e00ff */
[----:B------:R-:W-:Y:S01]  /*1820*/  USEL UR25, UR38, 0x2, UP1 ;  /* 0x0000000226197887 */ /* 0x000fe20008800000 */
[----:B------:R-:W1:Y:S01]  /*1830*/  LDCU.64 UR28, c[0x0][0x348] ;  /* 0x00006900ff1c77ac */ /* 0x000e620008000a00 */
[----:B--2---:R-:W-:-:S02]  /*1840*/  UIADD3 UR6, UPT, UPT, UR7, 0x7f, URZ ;  /* 0x0000007f07067890 */ /* 0x004fc4000fffe0ff */
[----:B------:R-:W-:Y:S02]  /*1850*/  UIADD3 UR48, UPT, UPT, UR7, 0xfe, URZ ;  /* 0x000000fe07307890 */ /* 0x000fe4000fffe0ff */
[----:B------:R-:W-:Y:S02]  /*1860*/  USHF.R.S32.HI UR4, URZ, 0x1f, UR6 ;  /* 0x0000001fff047899 */ /* 0x000fe40008011406 */
[----:B---3--:R-:W-:Y:S02]  /*1870*/  ULEA UR21, UR8, UR21, 0x18 ;  /* 0x0000001508157291 */ /* 0x008fe4000f8ec0ff */
[----:B------:R-:W-:Y:S02]  /*1880*/  ULEA.HI UR4, UR4, UR6, URZ, 0x7 ;  /* 0x0000000604047291 */ /* 0x000fe4000f8f38ff */
[----:B------:R-:W-:Y:S02]  /*1890*/  UIADD3 UR6, UPT, UPT, UR7, -0x1, URZ ;  /* 0xffffffff07067890 */ /* 0x000fe4000fffe0ff */
[----:B------:R-:W-:-:S02]  /*18a0*/  USHF.R.S32.HI UR45, URZ, 0x7, UR4 ;  /* 0x00000007ff2d7899 */ /* 0x000fc40008011404 */
[----:B------:R-:W-:Y:S02]  /*18b0*/  UISETP.GE.U32.AND UP2, UPT, UR6, -0xff, UPT ;  /* 0xffffff010600788c */ /* 0x000fe4000bf46070 */
[----:B------:R-:W-:Y:S01]  /*18c0*/  UISETP.LT.U32.AND UP0, UPT, UR45, 0x5, UPT ;  /* 0x000000052d00788c */ /* 0x000fe2000bf01070 */
[----:B------:R-:W2:Y:S03]  /*18d0*/  LDCU UR41, c[0x0][0x374] ;  /* 0x00006e80ff2977ac */ /* 0x000ea60008000800 */
[----:B------:R-:W-:Y:S02]  /*18e0*/  USEL UR44, UR45, 0x5, UP0 ;  /* 0x000000052d2c7887 */ /* 0x000fe40008000000 */
[----:B------:R-:W-:Y:S02]  /*18f0*/  ULOP3.LUT UR46, UR5, 0x20, URZ, 0xe2, !UPT ;  /* 0x00000020052e7892 */ /* 0x000fe4000f8ee2ff */
[----:B------:R-:W-:-:S02]  /*1900*/  UIADD3 UR24, UPT, UPT, UR44, -0x1, URZ ;  /* 0xffffffff2c187890 */ /* 0x000fc4000fffe0ff */
[----:B------:R-:W-:Y:S02]  /*1910*/  @UP2 UIADD3 UR24, UPT, UPT, UR44, URZ, URZ ;  /* 0x000000ff2c182290 */ /* 0x000fe4000fffe0ff */
[----:B------:R-:W-:Y:S02]  /*1920*/  UIADD3 UR38, UPT, UPT, UR21, 0x4400, UR31 ;  /* 0x0000440015267890 */ /* 0x000fe4000fffe01f */
[----:B------:R-:W-:Y:S02]  /*1930*/  UIADD3 UR37, UPT, UPT, UR21, 0xe400, UR30 ;  /* 0x0000e40015257890 */ /* 0x000fe4000fffe01e */
[----:B------:R-:W-:Y:S02]  /*1940*/  UIADD3 UR47, UPT, UPT, UR45, -UR44, URZ ;  /* 0x8000002c2d2f7290 */ /* 0x000fe4000fffe0ff */
[----:B------:R-:W-:Y:S01]  /*1950*/  UIADD3 UR24, UPT, UPT, UR24, 0x1, URZ ;  /* 0x0000000118187890 */ /* 0x000fe2000fffe0ff */
[----:B-12-4-:R-:W-:-:S11]  /*1960*/  UMOV UR7, URZ ;  /* 0x000000ff00077c82 */ /* 0x016fd60008000000 */
.L_x_42:
[----:B-1----:R-:W1:Y:S02]  /*1970*/  S2UR UR4, SR_CgaCtaId ;  /* 0x00000000000479c3 */ /* 0x002e640000008800 */
[----:B-1----:R-:W-:-:S09]  /*1980*/  UISETP.NE.AND UP0, UPT, UR4, URZ, UPT ;  /* 0x000000ff0400728c */ /* 0x002fd2000bf05270 */
[----:B------:R-:W-:Y:S05]  /*1990*/  BRA.U UP0, `(.L_x_23) ;  /* 0x0000000100287547 */ /* 0x000fea000b800000 */
[----:B------:R-:W-:Y:S02]  /*19a0*/  LEA R0, R9, UR21, 0x3 ;  /* 0x0000001509007c11 */ /* 0x000fe4000f8e18ff */
[----:B------:R-:W-:-:S04]  /*19b0*/  SHF.L.U32 R3, R8, 0x1f, RZ ;  /* 0x0000001f08037819 */ /* 0x000fc800000006ff */
[----:B------:R-:W1:Y:S02]  /*19c0*/  SYNCS.PHASECHK.TRANS64.TRYWAIT P0, [R0+URZ+0xf0], R3 ;  /* 0x0000f003000075a7 */ /* 0x000e6400080011ff */
[----:B-1----:R-:W-:Y:S05]  /*19d0*/  @!P0 BRA `(.L_x_24) ;  /* 0x00000060001c8947 */ /* 0x002fea0003800000 */
.L_x_113:
[----:B------:R2:W-:Y:S01]  /*19e0*/  SYNCS.ARRIVE.TRANS64.A1T0 RZ, [R0+URZ+0xe0], RZ ;  /* 0x0000e0ff00ff79a7 */ /* 0x0005e200081000ff */
[----:B------:R-:W-:-:S05]  /*19f0*/  VIADD R9, R9, 0x1 ;  /* 0x0000000109097836 */ /* 0x000fca0000000000 */
[----:B------:R-:W-:-:S04]  /*1a00*/  ISETP.NE.AND P0, PT, R9, 0x2, PT ;  /* 0x000000020900780c */ /* 0x000fc80003f05270 */
[----:B-1----:R-:W-:Y:S02]  /*1a10*/  SEL R3, RZ, 0x1, P0 ;  /* 0x00000001ff037807 */ /* 0x002fe40000000000 */
[----:B------:R-:W-:Y:S02]  /*1a20*/  SEL R9, R9, RZ, P0 ;  /* 0x000000ff09097207 */ /* 0x000fe40000000000 */
[----:B------:R-:W-:-:S07]  /*1a30*/  LOP3.LUT R8, R8, R3, RZ, 0x3c, !PT ;  /* 0x0000000308087212 */ /* 0x000fce00078e3cff */
.L_x_23:
[----:B------:R-:W-:Y:S01]  /*1a40*/  ULEA UR4, UR7, UR21, 0x3 ;  /* 0x0000001507047291 */ /* 0x000fe2000f8e18ff */
[----:B--2---:R-:W-:Y:S01]  /*1a50*/  SHF.L.U32 R0, R12, 0x1f, RZ ;  /* 0x0000001f0c007819 */ /* 0x004fe200000006ff */
[----:B------:R-:W-:Y:S02]  /*1a60*/  UISETP.GE.U32.AND UP0, UPT, UR48, 0xff, UPT ;  /* 0x000000ff3000788c */ /* 0x000fe4000bf06070 */
[----:B------:R-:W-:Y:S02]  /*1a70*/  ULEA UR11, UR20, UR49, 0x1 ;  /* 0x00000031140b7291 */ /* 0x000fe4000f8e08ff */
[----:B------:R-:W-:Y:S02]  /*1a80*/  ULEA UR35, UR16, UR46, 0x6 ;  /* 0x0000002e10237291 */ /* 0x000fe4000f8e30ff */
[----:B------:R-:W-:Y:S01]  /*1a90*/  USHF.L.U32 UR11, UR11, 0x6, URZ ;  /* 0x000000060b0b7899 */ /* 0x000fe200080006ff */
[----:B------:R1:W2:Y:S01]  /*1aa0*/  SYNCS.PHASECHK.TRANS64.TRYWAIT P0, [UR4+0x28], R0 ;  /* 0x00002800ff0075a7 */ /* 0x0002a20008001104 */
[----:B------:R-:W-:Y:S01]  /*1ab0*/  UMOV UR6, URZ ;  /* 0x000000ff00067c82 */ /* 0x000fe20008000000 */
[----:B------:R-:W-:Y:S09]  /*1ac0*/  BRA.U !UP0, `(.L_x_25) ;  /* 0x0000000108c07547 */ /* 0x000ff2000b800000 */
[----:B------:R-:W-:Y:S01]  /*1ad0*/  UMOV UR13, URZ ;  /* 0x000000ff000d7c82 */ /* 0x000fe20008000000 */
[----:B------:R-:W-:-:S05]  /*1ae0*/  UMOV UR4, UR7 ;  /* 0x0000000700047c82 */ /* 0x000fca0008000000 */
.L_x_31:
[----:B------:R-:W-:Y:S01]  /*1af0*/  ULEA UR33, UR4, UR21, 0x3 ;  /* 0x0000001504217291 */ /* 0x000fe2000f8e18ff */
[----:B--2---:R-:W-:Y:S01]  /*1b00*/  @!P3 MOV R2, 0x6000 ;  /* 0x000060000002b802 */ /* 0x004fe20000000f00 */
[----:B--2-4-:R-:W-:Y:S10]  /*1b10*/  @P0 BRA `(.L_x_26) ;  /* 0x00000000000c0947 */ /* 0x014ff40003800000 */
[----:B------:R-:W-:-:S04]  /*1b20*/  SHF.L.U32 R3, R12, 0x1f, RZ ;  /* 0x0000001f0c037819 */ /* 0x000fc800000006ff */
[----:B------:R-:W2:Y:S02]  /*1b30*/  SYNCS.PHASECHK.TRANS64.TRYWAIT P0, [UR33+0x28], R3 ;  /* 0x00002803ff0075a7 */ /* 0x000ea40008001121 */
[----:B--2---:R-:W-:Y:S05]  /*1b40*/  @!P0 BRA `(.L_x_27) ;  /* 0x0000005c00d48947 */ /* 0x004fea0003800000 */
.L_x_26:
[----:B------:R2:W-:Y:S01]  /*1b50*/  @!P3 SYNCS.ARRIVE.TRANS64 RZ, [UR33], R2 ;  /* 0x00000002ffffb9a7 */ /* 0x0005e20008000021 */
[----:B------:R-:W-:-:S04]  /*1b60*/  ULOP3.LUT UR5, UR25, 0x2, URZ, 0xfc, !UPT ;  /* 0x0000000219057892 */ /* 0x000fc8000f8efcff */
[----:B------:R-:W-:-:S09]  /*1b70*/  UISETP.NE.AND UP0, UPT, UR5, 0x2, UPT ;  /* 0x000000020500788c */ /* 0x000fd2000bf05270 */
[----:B------:R-:W-:Y:S05]  /*1b80*/  BRA.U UP0, `(.L_x_28) ;  /* 0x0000000100047547 */ /* 0x000fea000b800000 */
[----:B------:R-:W-:Y:S05]  /*1b90*/  BPT.TRAP 0x1 ;  /* 0x000000040000795c */ /* 0x000fea0000300000 */
.L_x_28:
[----:B------:R-:W-:Y:S04]  /*1ba0*/  BSSY.RECONVERGENT B0, `(.L_x_29) ;  /* 0x0000003000007945 */ /* 0x000fe80003800200 */
[----:B------:R-:W-:Y:S05]  /*1bb0*/  @P2 BRA `(.L_x_30) ;  /* 0x0000000000042947 */ /* 0x000fea0003800000 */
[----:B------:R-:W-:Y:S05]  /*1bc0*/  BPT.TRAP 0x1 ;  /* 0x000000040000795c */ /* 0x000fea0000300000 */
.L_x_30:
[----:B------:R-:W-:Y:S05]  /*1bd0*/  BSYNC.RECONVERGENT B0 ;  /* 0x0000000000007941 */ /* 0x000fea0003800200 */
.L_x_29:
[----:B------:R-:W-:Y:S02]  /*1be0*/  UIADD3 UR5, UPT, UPT, UR4, 0x1, URZ ;  /* 0x0000000104057890 */ /* 0x000fe4000fffe0ff */
[----:B------:R-:W-:Y:S02]  /*1bf0*/  ULEA UR32, UR4, UR31, 0xd ;  /* 0x0000001f04207291 */ /* 0x000fe4000f8e68ff */
[----:B------:R-:W-:Y:S02]  /*1c00*/  UISETP.NE.AND UP0, UPT, UR5, 0x5, UPT ;  /* 0x000000050500788c */ /* 0x000fe4000bf05270 */
[----:B------:R-:W-:Y:S02]  /*1c10*/  ULEA UR8, UR4, UR30, 0xe ;  /* 0x0000001e04087291 */ /* 0x000fe4000f8e70ff */
[----:B------:R-:W-:Y:S02]  /*1c20*/  USEL UR6, URZ, 0x1, UP0 ;  /* 0x00000001ff067887 */ /* 0x000fe40008000000 */
[----:B------:R-:W-:-:S02]  /*1c30*/  USEL UR7, UR5, URZ, UP0 ;  /* 0x000000ff05077287 */ /* 0x000fc40008000000 */
[----:B------:R-:W-:Y:S02]  /*1c40*/  UIADD3 UR4, UP0, UPT, UR28, 0x180, URZ ;  /* 0x000001801c047890 */ /* 0x000fe4000ff1e0ff */
[----:B------:R-:W-:Y:S01]  /*1c50*/  ULEA UR5, UR7, UR21, 0x3 ;  /* 0x0000001507057291 */ /* 0x000fe2000f8e18ff */
[----:B------:R-:W-:Y:S01]  /*1c60*/  LOP3.LUT R12, R12, UR6, RZ, 0x3c, !PT ;  /* 0x000000060c0c7c12 */ /* 0x000fe2000f8e3cff */
[----:B------:R-:W-:Y:S02]  /*1c70*/  USHF.L.U32 UR34, UR13, 0x7, URZ ;  /* 0x000000070d227899 */ /* 0x000fe400080006ff */
[----:B------:R-:W-:Y:S01]  /*1c80*/  UIADD3 UR13, UPT, UPT, UR13, 0x1, URZ ;  /* 0x000000010d0d7890 */ /* 0x000fe2000fffe0ff */
[----:B-1----:R-:W-:Y:S01]  /*1c90*/  SHF.L.U32 R0, R12, 0x1f, RZ ;  /* 0x0000001f0c007819 */ /* 0x002fe200000006ff */
[----:B------:R-:W-:Y:S02]  /*1ca0*/  UIADD3 UR14, UP1, UPT, UR28, 0x80, URZ ;  /* 0x000000801c0e7890 */ /* 0x000fe4000ff3e0ff */
[----:B------:R-:W-:Y:S01]  /*1cb0*/  UIADD3 UR32, UPT, UPT, UR21, 0x4400, UR32 ;  /* 0x0000440015207890 */ /* 0x000fe2000fffe020 */
[----:B------:R3:W4:Y:S01]  /*1cc0*/  SYNCS.PHASECHK.TRANS64.TRYWAIT P0, [UR5+0x28], R0 ;  /* 0x00002800ff0075a7 */ /* 0x0007220008001105 */
[----:B------:R-:W-:-:S02]  /*1cd0*/  UIADD3.X UR5, UPT, UPT, URZ, UR29, URZ, UP0, !UPT ;  /* 0x0000001dff057290 */ /* 0x000fc400087fe4ff */
[----:B------:R-:W-:Y:S02]  /*1ce0*/  UISETP.NE.AND UP0, UPT, UR13, UR24, UPT ;  /* 0x000000180d00728c */ /* 0x000fe4000bf05270 */
[----:B------:R-:W-:Y:S02]  /*1cf0*/  UIADD3.X UR15, UPT, UPT, URZ, UR29, URZ, UP1, !UPT ;  /* 0x0000001dff0f7290 */ /* 0x000fe40008ffe4ff */
[----:B------:R-:W-:Y:S02]  /*1d00*/  UPRMT UR16, URZ, 0x5410, UR27 ;  /* 0x00005410ff107896 */ /* 0x000fe4000800001b */
[----:B------:R-:W-:Y:S02]  /*1d10*/  UIADD3 UR8, UPT, UPT, UR21, 0xe400, UR8 ;  /* 0x0000e40015087890 */ /* 0x000fe4000fffe008 */
[----:B------:R-:W-:Y:S01]  /*1d20*/  UPRMT UR6, URZ, 0x5410, UR26 ;  /* 0x00005410ff067896 */ /* 0x000fe2000800001a */
[----:B------:R-:W-:Y:S01]  /*1d30*/  UMOV UR18, 0x0 ;  /* 0x0000000000127882 */ /* 0x000fe20000000000 */
[----:B------:R-:W-:Y:S01]  /*1d40*/  UMOV UR19, 0x10000000 ;  /* 0x1000000000137882 */ /* 0x000fe20000000000 */
[----:B------:R-:W-:Y:S01]  /*1d50*/  UMOV UR12, UR36 ;  /* 0x00000024000c7c82 */ /* 0x000fe20008000000 */
[----:B------:R-:W-:Y:S01]  /*1d60*/  UMOV UR9, UR33 ;  /* 0x0000002100097c82 */ /* 0x000fe20008000000 */
[----:B------:R-:W-:Y:S01]  /*1d70*/  UMOV UR10, UR34 ;  /* 0x00000022000a7c82 */ /* 0x000fe20008000000 */
[----:B------:R-:W-:Y:S03]  /*1d80*/  UTMALDG.3D.MULTICAST [UR32], [UR14], UR16, desc[UR18] ;  /* 0x000012200e0073b4 */ /* 0x000fe60008011810 */
[----:B------:R1:W-:Y:S02]  /*1d90*/  UTMALDG.3D.MULTICAST [UR8], [UR4], UR6, desc[UR18] ;  /* 0x00001208040073b4 */ /* 0x0003e40008011806 */
[----:B-1----:R-:W-:Y:S01]  /*1da0*/  UMOV UR6, UR24 ;  /* 0x0000001800067c82 */ /* 0x002fe20008000000 */
[----:B------:R-:W-:Y:S01]  /*1db0*/  UMOV UR4, UR7 ;  /* 0x0000000700047c82 */ /* 0x000fe20008000000 */
[----:B---3--:R-:W-:Y:S05]  /*1dc0*/  BRA.U UP0, `(.L_x_31) ;  /* 0xfffffffd00487547 */ /* 0x008fea000b83ffff */
.L_x_25:
[----:B------:R-:W-:Y:S01]  /*1dd0*/  ULEA UR4, UR7, UR21, 0x3 ;  /* 0x0000001507047291 */ /* 0x000fe2000f8e18ff */
[----:B-1----:R-:W-:Y:S01]  /*1de0*/  SHF.L.U32 R0, R12, 0x1f, RZ ;  /* 0x0000001f0c007819 */ /* 0x002fe200000006ff */
[----:B------:R-:W-:Y:S01]  /*1df0*/  @!P1 SYNCS.ARRIVE.TRANS64.A1T0 RZ, [UR21+0x78], RZ ;  /* 0x000078ffffff99a7 */ /* 0x000fe20008100015 */
[----:B------:R-:W-:-:S06]  /*1e00*/  UISETP.GT.AND UP0, UPT, UR45, UR44, UPT ;  /* 0x0000002c2d00728c */ /* 0x000fcc000bf04270 */
[----:B--2-4-:R1:W2:Y:S03]  /*1e10*/  SYNCS.PHASECHK.TRANS64.TRYWAIT P0, [UR4+0x28], R0 ;  /* 0x00002800ff0075a7 */ /* 0x0142a60008001104 */
[----:B------:R-:W-:Y:S05]  /*1e20*/  BRA.U !UP0, `(.L_x_32) ;  /* 0x0000000108bc7547 */ /* 0x000fea000b800000 */
[----:B------:R-:W-:Y:S01]  /*1e30*/  UIADD3 UR13, UPT, UPT, UR47, UR6, URZ ;  /* 0x000000062f0d7290 */ /* 0x000fe2000fffe0ff */
[----:B------:R-:W-:-:S11]  /*1e40*/  UMOV UR4, UR7 ;  /* 0x0000000700047c82 */ /* 0x000fd60008000000 */
.L_x_38:
[----:B------:R-:W-:Y:S01]  /*1e50*/  ULEA UR17, UR4, UR21, 0x3 ;  /* 0x0000001504117291 */ /* 0x000fe2000f8e18ff */
[----:B--2---:R-:W-:Y:S01]  /*1e60*/  @!P3 MOV R2, 0x6000 ;  /* 0x000060000002b802 */ /* 0x004fe20000000f00 */
[----:B--2-4-:R-:W-:Y:S10]  /*1e70*/  @P0 BRA `(.L_x_33) ;  /* 0x00000000000c0947 */ /* 0x014ff40003800000 */
[----:B------:R-:W-:-:S04]  /*1e80*/  SHF.L.U32 R3, R12, 0x1f, RZ ;  /* 0x0000001f0c037819 */ /* 0x000fc800000006ff */
[----:B------:R-:W2:Y:S02]  /*1e90*/  SYNCS.PHASECHK.TRANS64.TRYWAIT P0, [UR17+0x28], R3 ;  /* 0x00002803ff0075a7 */ /* 0x000ea40008001111 */
[----:B--2---:R-:W-:Y:S05]  /*1ea0*/  @!P0 BRA `(.L_x_34) ;  /* 0x0000005c00148947 */ /* 0x004fea0003800000 */
.L_x_33:
[----:B------:R2:W-:Y:S01]  /*1eb0*/  @!P3 SYNCS.ARRIVE.TRANS64 RZ, [UR17], R2 ;  /* 0x00000002ffffb9a7 */ /* 0x0005e20008000011 */
[----:B------:R-:W-:-:S04]  /*1ec0*/  ULOP3.LUT UR5, UR25, 0x2, URZ, 0xfc, !UPT ;  /* 0x0000000219057892 */ /* 0x000fc8000f8efcff */
[----:B------:R-:W-:-:S09]  /*1ed0*/  UISETP.NE.AND UP0, UPT, UR5, 0x2, UPT ;  /* 0x000000020500788c */ /* 0x000fd2000bf05270 */
[----:B------:R-:W-:Y:S05]  /*1ee0*/  BRA.U UP0, `(.L_x_35) ;  /* 0x0000000100047547 */ /* 0x000fea000b800000 */
[----:B------:R-:W-:Y:S05]  /*1ef0*/  BPT.TRAP 0x1 ;  /* 0x000000040000795c */ /* 0x000fea0000300000 */
.L_x_35:
[----:B------:R-:W-:Y:S04]  /*1f00*/  BSSY.RECONVERGENT B0, `(.L_x_36) ;  /* 0x0000003000007945 */ /* 0x000fe80003800200 */
[----:B------:R-:W-:Y:S05]  /*1f10*/  @P2 BRA `(.L_x_37) ;  /* 0x0000000000042947 */ /* 0x000fea0003800000 */
[----:B------:R-:W-:Y:S05]  /*1f20*/  BPT.TRAP 0x1 ;  /* 0x000000040000795c */ /* 0x000fea0000300000 */
.L_x_37:
[----:B------:R-:W-:Y:S05]  /*1f30*/  BSYNC.RECONVERGENT B0 ;  /* 0x0000000000007941 */ /* 0x000fea0003800200 */
.L_x_36:
[----:B------:R-:W-:Y:S02]  /*1f40*/  UIADD3 UR5, UPT, UPT, UR4, 0x1, URZ ;  /* 0x0000000104057890 */ /* 0x000fe4000fffe0ff */
[----:B------:R-:W-:Y:S02]  /*1f50*/  UIADD3 UR14, UP1, UPT, UR28, 0x80, URZ ;  /* 0x000000801c0e7890 */ /* 0x000fe4000ff3e0ff */
[----:B------:R-:W-:Y:S02]  /*1f60*/  UISETP.NE.AND UP0, UPT, UR5, 0x5, UPT ;  /* 0x000000050500788c */ /* 0x000fe4000bf05270 */
[----:B------:R-:W-:Y:S02]  /*1f70*/  ULEA UR16, UR4, UR38, 0xd ;  /* 0x0000002604107291 */ /* 0x000fe4000f8e68ff */
[----:B------:R-:W-:Y:S02]  /*1f80*/  USEL UR8, URZ, 0x1, UP0 ;  /* 0x00000001ff087887 */ /* 0x000fe40008000000 */
[----:B------:R-:W-:-:S02]  /*1f90*/  USEL UR7, UR5, URZ, UP0 ;  /* 0x000000ff05077287 */ /* 0x000fc40008000000 */
[----:B------:R-:W-:Y:S02]  /*1fa0*/  UIADD3 UR22, UP0, UPT, UR28, 0x180, URZ ;  /* 0x000001801c167890 */ /* 0x000fe4000ff1e0ff */
[----:B------:R-:W-:Y:S01]  /*1fb0*/  ULEA UR5, UR7, UR21, 0x3 ;  /* 0x0000001507057291 */ /* 0x000fe2000f8e18ff */
[----:B------:R-:W-:Y:S01]  /*1fc0*/  LOP3.LUT R12, R12, UR8, RZ, 0x3c, !PT ;  /* 0x000000080c0c7c12 */ /* 0x000fe2000f8e3cff */
[----:B------:R-:W-:Y:S02]  /*1fd0*/  ULEA UR8, UR4, UR37, 0xe ;  /* 0x0000002504087291 */ /* 0x000fe4000f8e70ff */
[----:B------:R-:W-:Y:S01]  /*1fe0*/  USHF.L.U32 UR18, UR6, 0x7, URZ ;  /* 0x0000000706127899 */ /* 0x000fe200080006ff */
[----:B-1----:R-:W-:Y:S01]  /*1ff0*/  SHF.L.U32 R0, R12, 0x1f, RZ ;  /* 0x0000001f0c007819 */ /* 0x002fe200000006ff */
[----:B------:R-:W-:Y:S02]  /*2000*/  UPRMT UR4, URZ, 0x5410, UR27 ;  /* 0x00005410ff047896 */ /* 0x000fe4000800001b */
[----:B------:R-:W-:Y:S01]  /*2010*/  UIADD3.X UR15, UPT, UPT, URZ, UR29, URZ, UP1, !UPT ;  /* 0x0000001dff0f7290 */ /* 0x000fe20008ffe4ff */
[----:B------:R3:W4:Y:S01]  /*2020*/  SYNCS.PHASECHK.TRANS64.TRYWAIT P0, [UR5+0x28], R0 ;  /* 0x00002800ff0075a7 */ /* 0x0007220008001105 */
[----:B------:R-:W-:-:S02]  /*2030*/  UPRMT UR5, URZ, 0x5410, UR26 ;  /* 0x00005410ff057896 */ /* 0x000fc4000800001a */
[----:B------:R-:W-:Y:S01]  /*2040*/  UIADD3.X UR23, UPT, UPT, URZ, UR29, URZ, UP0, !UPT ;  /* 0x0000001dff177290 */ /* 0x000fe200087fe4ff */
[----:B------:R-:W-:Y:S01]  /*2050*/  UMOV UR32, 0x0 ;  /* 0x0000000000207882 */ /* 0x000fe20000000000 */
[----:B------:R-:W-:Y:S01]  /*2060*/  UMOV UR33, 0x10000000 ;  /* 0x1000000000217882 */ /* 0x000fe20000000000 */
[----:B------:R-:W-:Y:S01]  /*2070*/  UMOV UR19, UR35 ;  /* 0x0000002300137c82 */ /* 0x000fe20008000000 */
[----:B------:R-:W-:Y:S01]  /*2080*/  UMOV UR20, UR36 ;  /* 0x0000002400147c82 */ /* 0x000fe20008000000 */
[----:B------:R-:W-:Y:S01]  /*2090*/  UMOV UR12, UR36 ;  /* 0x00000024000c7c82 */ /* 0x000fe20008000000 */
[----:B------:R-:W-:Y:S01]  /*20a0*/  UMOV UR9, UR17 ;  /* 0x0000001100097c82 */ /* 0x000fe20008000000 */
[----:B------:R-:W-:Y:S01]  /*20b0*/  UMOV UR10, UR18 ;  /* 0x00000012000a7c82 */ /* 0x000fe20008000000 */
[----:B------:R1:W-:Y:S01]  /*20c0*/  UTMALDG.3D.MULTICAST [UR16], [UR14], UR4, desc[UR32] ;  /* 0x000020100e0073b4 */ /* 0x0003e20008011804 */
[----:B------:R-:W-:-:S04]  /*20d0*/  UIADD3 UR6, UPT, UPT, UR6, 0x1, URZ ;  /* 0x0000000106067890 */ /* 0x000fc8000fffe0ff */
[----:B------:R-:W-:Y:S01]  /*20e0*/  UISETP.NE.AND UP0, UPT, UR6, UR13, UPT ;  /* 0x0000000d0600728c */ /* 0x000fe2000bf05270 */
[----:B------:R3:W-:Y:S01]  /*20f0*/  UTMALDG.3D.MULTICAST [UR8], [UR22], UR5, desc[UR32] ;  /* 0x00002008160073b4 */ /* 0x0007e20008011805 */
[----:B-1----:R-:W-:-:S07]  /*2100*/  UMOV UR4, UR7 ;  /* 0x0000000700047c82 */ /* 0x002fce0008000000 */
[----:B---3--:R-:W-:Y:S05]  /*2110*/  BRA.U UP0, `(.L_x_38) ;  /* 0xfffffffd004c7547 */ /* 0x008fea000b83ffff */
.L_x_32:
[C---:B------:R-:W-:Y:S01]  /*2120*/  LEA R3, R11.reuse, UR21, 0x3 ;  /* 0x000000150b037c11 */ /* 0x040fe2000f8e18ff */
[----:B------:R-:W-:Y:S01]  /*2130*/  NOP ;  /* 0x0000000000007918 */ /* 0x000fe20000000000 */
[----:B-1----:R-:W-:Y:S02]  /*2140*/  SHF.L.U32 R0, R10, 0x1f, RZ ;  /* 0x0000001f0a007819 */ /* 0x002fe400000006ff */
[----:B------:R-:W-:Y:S02]  /*2150*/  LEA R5, R11, UR21, 0x4 ;  /* 0x000000150b057c11 */ /* 0x000fe4000f8e20ff */
[----:B--2-4-:R-:W1:Y:S02]  /*2160*/  SYNCS.PHASECHK.TRANS64.TRYWAIT P0, [R3+URZ+0x80], R0 ;  /* 0x00008000030075a7 */ /* 0x014e6400080011ff */
[----:B-1----:R-:W-:Y:S05]  /*2170*/  @!P0 BRA `(.L_x_39) ;  /* 0x0000005800788947 */ /* 0x002fea0003800000 */
.L_x_116:
[----:B------:R-:W2:Y:S01]  /*2180*/  LDS.128 R4, [R5+0x110] ;  /* 0x0001100005047984 */ /* 0x000ea20000000c00 */
[----:B------:R-:W-:Y:S01]  /*2190*/  UISETP.GE.AND UP0, UPT, UR42, 0x1, UPT ;  /* 0x000000012a00788c */ /* 0x000fe2000bf06270 */
[----:B------:R-:W-:Y:S01]  /*21a0*/  @!PT LDS RZ, [RZ] ;  /* 0x00000000fffff984 */ /* 0x000fe20000000800 */
[----:B------:R-:W-:Y:S01]  /*21b0*/  @!PT LDS RZ, [RZ] ;  /* 0x00000000fffff984 */ /* 0x000fe20000000800 */
[----:B------:R-:W-:Y:S01]  /*21c0*/  @!PT LDS RZ, [RZ] ;  /* 0x00000000fffff984 */ /* 0x000fe20000000800 */
[----:B------:R-:W-:Y:S01]  /*21d0*/  @!PT LDS RZ, [RZ] ;  /* 0x00000000fffff984 */ /* 0x000fe20000000800 */
[----:B------:R3:W-:Y:S06]  /*21e0*/  MEMBAR.ALL.CTA ;  /* 0x0000000000007992 */ /* 0x0007ec0000008000 */
[----:B---3--:R-:W3:Y:S01]  /*21f0*/  FENCE.VIEW.ASYNC.S ;  /* 0x00000000000073c6 */ /* 0x008ee20000000000 */
[----:B--2---:R-:W-:-:S13]  /*2200*/  LOP3.LUT P0, RZ, R6, 0x1, RZ, 0xc0, !PT ;  /* 0x0000000106ff7812 */ /* 0x004fda000780c0ff */
[----:B---3--:R-:W-:Y:S01]  /*2210*/  VOTEU.ANY UP1, P0 ;  /* 0x0000000000ff7886 */ /* 0x008fe20000020100 */
[----:B------:R-:W-:-:S13]  /*2220*/  PLOP3.LUT P0, PT, PT, PT, UP1, 0x80, 0x8 ;  /* 0x000000000008781c */ /* 0x000fda0003f0f018 */
[----:B-1----:R-:W-:Y:S02]  /*2230*/  @P0 LOP3.LUT R0, R5, 0xffff, RZ, 0xc0, !PT ;  /* 0x0000ffff05000812 */ /* 0x002fe400078ec0ff */
[----:B------:R-:W-:Y:S02]  /*2240*/  @P0 MOV R2, R4 ;  /* 0x0000000400020202 */ /* 0x000fe40000000f00 */
[----:B------:R-:W-:Y:S01]  /*2250*/  @P0 R2UR UR5, R0 ;  /* 0x00000000000502ca */ /* 0x000fe200000e0000 */
[----:B------:R-:W-:Y:S01]  /*2260*/  VIADD R0, R3, 0x90 ;  /* 0x0000009003007836 */ /* 0x000fe20000000000 */
[----:B------:R-:W-:Y:S02]  /*2270*/  @P0 SHF.R.U32.HI R4, RZ, 0x10, R5 ;  /* 0x00000010ff040819 */ /* 0x000fe40000011605 */
[----:B------:R-:W-:Y:S02]  /*2280*/  @P0 R2UR UR6, R2 ;  /* 0x00000000020602ca */ /* 0x000fe400000e0000 */
[----:B------:R-:W-:-:S02]  /*2290*/  PRMT R0, RZ, 0x654, R0 ;  /* 0x00000654ff007816 */ /* 0x000fc40000000000 */
[----:B------:R-:W-:Y:S02]  /*22a0*/  @P0 R2UR UR4, R4 ;  /* 0x00000000040402ca */ /* 0x000fe400000e0000 */
[----:B------:R1:W-:Y:S03]  /*22b0*/  SYNCS.ARRIVE.TRANS64.RED.A1T0 RZ, [R0+URZ], RZ ;  /* 0x000000ff00ff79a7 */ /* 0x0003e600081004ff */
[----:B------:R-:W-:-:S04]  /*22c0*/  @UP1 UMOV UR39, UR5 ;  /* 0x0000000500271c82 */ /* 0x000fc80008000000 */
[----:B------:R-:W-:-:S04]  /*22d0*/  @UP1 UMOV UR40, UR6 ;  /* 0x0000000600281c82 */ /* 0x000fc80008000000 */
[----:B------:R-:W-:Y:S01]  /*22e0*/  @UP1 UMOV UR36, UR4 ;  /* 0x0000000400241c82 */ /* 0x000fe20008000000 */
[----:B------:R-:W-:Y:S05]  /*22f0*/  BRA.U !UP0, `(.L_x_40) ;  /* 0x0000000108d47547 */ /* 0x000fea000b800000 */
[----:B------:R-:W2:Y:S01]  /*2300*/  LDCU.128 UR12, c[0x0][0xb10] ;  /* 0x00016200ff0c77ac */ /* 0x000ea20008000c00 */
[----:B------:R-:W3:Y:S01]  /*2310*/  LDCU UR22, c[0x0][0xb20] ;  /* 0x00016400ff1677ac */ /* 0x000ee20008000800 */
[----:B------:R-:W4:Y:S01]  /*2320*/  LDCU UR20, c[0x0][0xb0c] ;  /* 0x00016180ff1477ac */ /* 0x000f220008000800 */
[----:B------:R-:W1:Y:S01]  /*2330*/  LDCU.64 UR8, c[0x0][0xb28] ;  /* 0x00016500ff0877ac */ /* 0x000e620008000a00 */
[----:B------:R-:W-:Y:S02]  /*2340*/  UISETP.NE.AND UP3, UPT, UR42, 0x1, UPT ;  /* 0x000000012a00788c */ /* 0x000fe4000bf65270 */
[----:B--2---:R-:W-:Y:S02]  /*2350*/  UIMAD.WIDE.U32 UR10, UR41, UR15, URZ ;  /* 0x0000000f290a72a5 */ /* 0x004fe4000f8e00ff */
[----:B------:R-:W-:Y:S02]  /*2360*/  UIMAD.WIDE.U32 UR4, UR43, UR12, URZ ;  /* 0x0000000c2b0472a5 */ /* 0x000fe4000f8e00ff */
[----:B------:R-:W-:-:S02]  /*2370*/  UISETP.NE.AND UP0, UPT, UR14, 0x1, UPT ;  /* 0x000000010e00788c */ /* 0x000fc4000bf05270 */
[----:B------:R-:W-:Y:S01]  /*2380*/  UIMAD.WIDE.U32 UR18, UR39, UR15, URZ ;  /* 0x0000000f271272a5 */ /* 0x000fe2000f8e00ff */
[----:B------:R-:W-:Y:S02]  /*2390*/  UMOV UR10, UR11 ;  /* 0x0000000b000a7c82 */ /* 0x000fe40008000000 */
[----:B------:R-:W-:Y:S01]  /*23a0*/  UMOV UR4, UR5 ;  /* 0x0000000500047c82 */ /* 0x000fe20008000000 */
[----:B---3--:R-:W-:Y:S02]  /*23b0*/  USHF.R.U32.HI UR10, URZ, UR22, UR10 ;  /* 0x00000016ff0a7299 */ /* 0x008fe4000801160a */
[----:B----4-:R-:W-:Y:S02]  /*23c0*/  UISETP.NE.AND UP2, UPT, UR20, 0x1, UPT ;  /* 0x000000011400788c */ /* 0x010fe4000bf45270 */
[----:B------:R-:W-:Y:S02]  /*23d0*/  USHF.R.U32.HI UR4, URZ, UR13, UR4 ;  /* 0x0000000dff047299 */ /* 0x000fe40008011604 */
[----:B------:R-:W-:-:S02]  /*23e0*/  USEL UR5, UR41, UR10, !UP0 ;  /* 0x0000000a29057287 */ /* 0x000fc4000c000000 */
[----:B------:R-:W-:Y:S02]  /*23f0*/  USEL UR6, UR43, UR4, !UP2 ;  /* 0x000000042b067287 */ /* 0x000fe4000d000000 */
[----:B-1----:R-:W-:Y:S01]  /*2400*/  UIMAD.WIDE.U32 UR10, UR5, UR8, URZ ;  /* 0x00000008050a72a5 */ /* 0x002fe2000f8e00ff */
[----:B------:R-:W-:Y:S01]  /*2410*/  UMOV UR4, UR19 ;  /* 0x0000001300047c82 */ /* 0x000fe20008000000 */
[----:B------:R-:W-:Y:S02]  /*2420*/  UIMAD.WIDE.U32 UR16, UR40, UR12, URZ ;  /* 0x0000000c281072a5 */ /* 0x000fe4000f8e00ff */
[----:B------:R-:W-:-:S03]  /*2430*/  UIMAD.WIDE.U32 UR18, UR6, UR8, URZ ;  /* 0x00000008061272a5 */ /* 0x000fc6000f8e00ff */
[----:B------:R-:W-:Y:S01]  /*2440*/  UMOV UR10, UR11 ;  /* 0x0000000b000a7c82 */ /* 0x000fe20008000000 */
[----:B------:R-:W-:Y:S02]  /*2450*/  USHF.R.U32.HI UR4, URZ, UR22, UR4 ;  /* 0x00000016ff047299 */ /* 0x000fe40008011604 */
[----:B------:R-:W-:Y:S01]  /*2460*/  @UP3 USHF.R.U32.HI UR5, URZ, UR9, UR10 ;  /* 0x00000009ff053299 */ /* 0x000fe2000801160a */
[----:B------:R-:W-:Y:S01]  /*2470*/  UMOV UR16, UR17 ;  /* 0x0000001100107c82 */ /* 0x000fe20008000000 */
[----:B------:R-:W-:Y:S01]  /*2480*/  UMOV UR18, UR19 ;  /* 0x0000001300127c82 */ /* 0x000fe20008000000 */
[----:B------:R-:W-:Y:S02]  /*2490*/  USHF.R.U32.HI UR13, URZ, UR13, UR16 ;  /* 0x0000000dff0d7299 */ /* 0x000fe40008011610 */
[----:B------:R-:W-:Y:S02]  /*24a0*/  USEL UR4, UR39, UR4, !UP0 ;  /* 0x0000000427047287 */ /* 0x000fe4000c000000 */
[----:B------:R-:W-:-:S02]  /*24b0*/  @UP3 USHF.R.U32.HI UR6, URZ, UR9, UR18 ;  /* 0x00000009ff063299 */ /* 0x000fc40008011612 */
[----:B------:R-:W-:Y:S02]  /*24c0*/  UIMAD UR10, UR42, UR5, URZ ;  /* 0x000000052a0a72a4 */ /* 0x000fe4000f8e02ff */
[----:B------:R-:W-:Y:S02]  /*24d0*/  USEL UR5, UR40, UR13, !UP2 ;  /* 0x0000000d28057287 */ /* 0x000fe4000d000000 */
[----:B------:R-:W-:Y:S02]  /*24e0*/  UIMAD UR12, UR42, UR6, URZ ;  /* 0x000000062a0c72a4 */ /* 0x000fe4000f8e02ff */
[----:B------:R-:W-:Y:S02]  /*24f0*/  UISETP.GE.AND UP0, UPT, UR4, UR10, UPT ;  /* 0x0000000a0400728c */ /* 0x000fe4000bf06270 */
[----:B------:R-:W-:Y:S02]  /*2500*/  UIMAD.WIDE.U32 UR10, UR4, UR8, URZ ;  /* 0x00000008040a72a5 */ /* 0x000fe4000f8e00ff */
[----:B------:R-:W-:-:S02]  /*2510*/  UISETP.GE.OR UP0, UPT, UR5, UR12, UP0 ;  /* 0x0000000c0500728c */ /* 0x000fc40008706670 */
        /* <DEDUP_REMOVED lines=19> */
.L_x_40:
[----:B------:R-:W2:Y:S02]  /*2650*/  LDCU UR4, c[0x0][0xb30] ;  /* 0x00016600ff0477ac */ /* 0x000ea40008000800 */
[----:B--2---:R-:W-:-:S09]  /*2660*/  UISETP.NE.AND UP0, UPT, UR4, 0x1, UPT ;  /* 0x000000010400788c */ /* 0x004fd2000bf05270 */
[----:B------:R-:W-:Y:S05]  /*2670*/  BRA.U UP0, `(.L_x_41) ;  /* 0x0000000100447547 */ /* 0x000fea000b800000 */
        /* <DEDUP_REMOVED lines=17> */
.L_x_41:
[----:B------:R-:W-:Y:S01]  /*2790*/  VIADD R11, R11, 0x1 ;  /* 0x000000010b0b7836 */ /* 0x000fe20000000000 */
[----:B------:R-:W-:Y:S01]  /*27a0*/  PLOP3.LUT P1, PT, PT, PT, PT, 0x80, 0x8 ;  /* 0x000000000008781c */ /* 0x000fe20003f2f070 */
[----:B------:R-:W-:Y:S02]  /*27b0*/  UIADD3 UR16, UPT, UPT, UR40, UR59, URZ ;  /* 0x0000003b28107290 */ /* 0x000fe4000fffe0ff */
[----:B------:R-:W-:Y:S01]  /*27c0*/  UIADD3 UR20, UPT, UPT, UR39, UR62, URZ ;  /* 0x0000003e27147290 */ /* 0x000fe2000fffe0ff */
[----:B------:R-:W-:-:S04]  /*27d0*/  ISETP.NE.AND P0, PT, R11, 0x2, PT ;  /* 0x000000020b00780c */ /* 0x000fc80003f05270 */
[----:B------:R-:W-:Y:S02]  /*27e0*/  SEL R3, RZ, 0x1, P0 ;  /* 0x00000001ff037807 */ /* 0x000fe40000000000 */
[----:B------:R-:W-:Y:S02]  /*27f0*/  SEL R11, R11, RZ, P0 ;  /* 0x000000ff0b0b7207 */ /* 0x000fe40000000000 */
[----:B------:R-:W-:Y:S01]  /*2800*/  LOP3.LUT R10, R10, R3, RZ, 0x3c, !PT ;  /* 0x000000030a0a7212 */ /* 0x000fe200078e3cff */
[----:B------:R-:W-:Y:S06]  /*2810*/  BRA.U UP1, `(.L_x_42) ;  /* 0xfffffff101547547 */ /* 0x000fec000b83ffff */
[----:B------:R-:W-:Y:S01]  /*2820*/  UIADD3 UR21, UPT, UPT, UR21, 0x28, URZ ;  /* 0x0000002815157890 */ /* 0x000fe2000fffe0ff */
[----:B------:R-:W-:-:S03]  /*2830*/  SHF.L.U32 R3, R12, 0x1f, RZ ;  /* 0x0000001f0c037819 */ /* 0x000fc600000006ff */
[----:B------:R-:W-:-:S09]  /*2840*/  ULEA UR4, UR7, UR21, 0x3 ;  /* 0x0000001507047291 */ /* 0x000fd2000f8e18ff */
[----:B------:R-:W2:Y:S02]  /*2850*/  SYNCS.PHASECHK.TRANS64.TRYWAIT P0, [UR4], R3 ;  /* 0x00000003ff0075a7 */ /* 0x000ea40008001104 */
[----:B--2---:R-:W-:Y:S05]  /*2860*/  @!P0 BRA `(.L_x_43) ;  /* 0x0000005000d08947 */ /* 0x004fea0003800000 */
.L_x_118:
[----:B------:R-:W-:-:S04]  /*2870*/  UIADD3 UR4, UPT, UPT, UR7, 0x1, URZ ;  /* 0x0000000107047890 */ /* 0x000fc8000fffe0ff */
[----:B------:R-:W-:-:S04]  /*2880*/  UISETP.NE.AND UP0, UPT, UR4, 0x5, UPT ;  /* 0x000000050400788c */ /* 0x000fc8000bf05270 */
[----:B------:R-:W-:Y:S02]  /*2890*/  USEL UR6, URZ, 0x1, UP0 ;  /* 0x00000001ff067887 */ /* 0x000fe40008000000 */
[----:B------:R-:W-:-:S04]  /*28a0*/  USEL UR4, UR4, URZ, UP0 ;  /* 0x000000ff04047287 */ /* 0x000fc80008000000 */
[----:B------:R-:W-:Y:S01]  /*28b0*/  ULEA UR5, UR4, UR21, 0x3 ;  /* 0x0000001504057291 */ /* 0x000fe2000f8e18ff */
[----:B------:R-:W-:-:S04]  /*28c0*/  LOP3.LUT R2, R12, UR6, RZ, 0x3c, !PT ;  /* 0x000000060c027c12 */ /* 0x000fc8000f8e3cff */
[----:B-1----:R-:W-:-:S04]  /*28d0*/  SHF.L.U32 R3, R2, 0x1f, RZ ;  /* 0x0000001f02037819 */ /* 0x002fc800000006ff */
[----:B------:R-:W1:Y:S02]  /*28e0*/  SYNCS.PHASECHK.TRANS64.TRYWAIT P0, [UR5], R3 ;  /* 0x00000003ff0075a7 */ /* 0x000e640008001105 */
[----:B-1----:R-:W-:Y:S05]  /*28f0*/  @!P0 BRA `(.L_x_44) ;  /* 0x0000005000c48947 */ /* 0x002fea0003800000 */
.L_x_120:
        /* <DEDUP_REMOVED lines=9> */
.L_x_122:
        /* <DEDUP_REMOVED lines=9> */
.L_x_124:
[----:B------:R-:W-:-:S04]  /*2a20*/  UIADD3 UR4, UPT, UPT, UR4, 0x1, URZ ;  /* 0x0000000104047890 */ /* 0x000fc8000fffe0ff */
[----:B------:R-:W-:-:S04]  /*2a30*/  UISETP.NE.AND UP0, UPT, UR4, 0x5, UPT ;  /* 0x000000050400788c */ /* 0x000fc8000bf05270 */
[----:B------:R-:W-:Y:S02]  /*2a40*/  USEL UR5, URZ, 0x1, UP0 ;  /* 0x00000001ff057887 */ /* 0x000fe40008000000 */
[----:B------:R-:W-:-:S04]  /*2a50*/  USEL UR4, UR4, URZ, UP0 ;  /* 0x000000ff04047287 */ /* 0x000fc80008000000 */
[----:B------:R-:W-:Y:S01]  /*2a60*/  ULEA UR4, UR4, UR21, 0x3 ;  /* 0x0000001504047291 */ /* 0x000fe2000f8e18ff */
[----:B-1----:R-:W-:-:S04]  /*2a70*/  LOP3.LUT R3, R2, UR5, RZ, 0x3c, !PT ;  /* 0x0000000502037c12 */ /* 0x002fc8000f8e3cff */
[----:B------:R-:W-:Y:S01]  /*2a80*/  SHF.L.U32 R3, R3, 0x1f, RZ ;  /* 0x0000001f03037819 */ /* 0x000fe200000006ff */
[----:B------:R-:W-:-:S07]  /*2a90*/  IMAD.U32 R0, RZ, RZ, UR4 ;  /* 0x00000004ff007e24 */ /* 0x000fce000f8e00ff */
.L_x_47:
[----:B-1----:R1:W2:Y:S02]  /*2aa0*/  SYNCS.PHASECHK.TRANS64.TRYWAIT P0, [R0+URZ], R3 ;  /* 0x00000003000075a7 */ /* 0x0022a400080011ff */
[----:B--2---:R-:W-:Y:S05]  /*2ab0*/  @!P0 NANOSLEEP.SYNCS 0x989680 ;  /* 0x009896800000895d */ /* 0x004fea0003900000 */
[----:B------:R-:W2:Y:S02]  /*2ac0*/  @!P0 SYNCS.PHASECHK.TRANS64 P0, [R0+URZ], R3 ;  /* 0x00000003000085a7 */ /* 0x000ea400080010ff */
[----:B--2---:R-:W-:Y:S05]  /*2ad0*/  @P0 EXIT ;  /* 0x000000000000094d */ /* 0x004fea0003800000 */
[----:B------:R-:W-:Y:S05]  /*2ae0*/  BRA `(.L_x_47) ;  /* 0xfffffffc00ec7947 */ /* 0x000fea000383ffff */
.L_x_22:
[----:B------:R-:W2:Y:S02]  /*2af0*/  S2UR UR4, SR_CgaCtaId ;  /* 0x00000000000479c3 */ /* 0x000ea40000008800 */
[----:B--2---:R-:W-:-:S04]  /*2b00*/  UISETP.NE.AND UP0, UPT, UR4, URZ, UPT ;  /* 0x000000ff0400728c */ /* 0x004fc8000bf05270 */
[----:B------:R-:W-:-:S09]  /*2b10*/  UISETP.NE.OR UP0, UPT, UR17, 0x1, UP0 ;  /* 0x000000011100788c */ /* 0x000fd20008705670 */
[----:B------:R-:W-:Y:S05]  /*2b20*/  BRA.U UP0, `(.L_x_48) ;  /* 0x00000005004c7547 */ /* 0x000fea000b800000 */
[----:B------:R-:W2:Y:S01]  /*2b30*/  S2UR UR5, SR_CgaCtaId ;  /* 0x00000000000579c3 */ /* 0x000ea20000008800 */
[----:B------:R-:W-:Y:S01]  /*2b40*/  UMOV UR4, 0x400 ;  /* 0x0000040000047882 */ /* 0x000fe20000000000 */
[----:B------:R-:W-:Y:S01]  /*2b50*/  ISETP.GE.U32.AND P2, PT, R0, 0x4, PT ;  /* 0x000000040000780c */ /* 0x000fe20003f46070 */
[----:B------:R-:W-:Y:S01]  /*2b60*/  IMAD.MOV.U32 R12, RZ, RZ, 0x1 ;  /* 0x00000001ff0c7424 */ /* 0x000fe200078e00ff */
[----:B------:R-:W-:Y:S02]  /*2b70*/  CS2R R10, SRZ ;  /* 0x00000000000a7805 */ /* 0x000fe4000001ff00 */
[----:B------:R-:W-:Y:S01]  /*2b80*/  CS2R R8, SRZ ;  /* 0x0000000000087805 */ /* 0x000fe2000001ff00 */
[----:B--2---:R-:W-:-:S03]  /*2b90*/  ULEA UR6, UR5, UR4, 0x18 ;  /* 0x0000000405067291 */ /* 0x004fc6000f8ec0ff */
[----:B------:R-:W-:-:S09]  /*2ba0*/  UMOV UR5, URZ ;  /* 0x000000ff00057c82 */ /* 0x000fd20008000000 */
.L_x_52:
[----:B------:R-:W-:Y:S02]  /*2bb0*/  LEA R2, R8, UR6, 0x3 ;  /* 0x0000000608027c11 */ /* 0x000fe4000f8e18ff */
[----:B------:R-:W-:-:S03]  /*2bc0*/  SHF.L.U32 R5, R9, 0x1f, RZ ;  /* 0x0000001f09057819 */ /* 0x000fc600000006ff */
[----:B------:R-:W-:Y:S01]  /*2bd0*/  VIADD R4, R2, 0xf0 ;  /* 0x000000f002047836 */ /* 0x000fe20000000000 */
[----:B------:R-:W2:Y:S02]  /*2be0*/  SYNCS.PHASECHK.TRANS64.TRYWAIT P0, [R2+URZ+0xe0], R5 ;  /* 0x0000e005020075a7 */ /* 0x000ea400080011ff */
[----:B--2---:R-:W-:Y:S05]  /*2bf0*/  @!P0 BRA `(.L_x_49) ;  /* 0x00000050004c8947 */ /* 0x004fea0003800000 */
.L_x_125:
[----:B------:R-:W-:Y:S01]  /*2c00*/  ULEA UR4, UR5, UR6, 0x3 ;  /* 0x0000000605047291 */ /* 0x000fe2000f8e18ff */
[----:B------:R-:W-:Y:S02]  /*2c10*/  PRMT R4, RZ, 0x654, R4 ;  /* 0x00000654ff047816 */ /* 0x000fe40000000004 */
[----:B--2---:R-:W-:Y:S01]  /*2c20*/  SHF.L.U32 R5, R12, 0x1f, RZ ;  /* 0x0000001f0c057819 */ /* 0x004fe200000006ff */
[----:B------:R-:W-:Y:S01]  /*2c30*/  UIADD3 UR7, UPT, UPT, UR4, 0x80, URZ ;  /* 0x0000008004077890 */ /* 0x000fe2000fffe0ff */
[----:B------:R2:W-:Y:S05]  /*2c40*/  SYNCS.ARRIVE.TRANS64.RED.A1T0 RZ, [R4+URZ], RZ ;  /* 0x000000ff04ff79a7 */ /* 0x0005ea00081004ff */
[----:B------:R-:W-:Y:S01]  /*2c50*/  IMAD.U32 R7, RZ, RZ, UR7 ;  /* 0x00000007ff077e24 */ /* 0x000fe2000f8e00ff */
[----:B------:R-:W3:Y:S04]  /*2c60*/  SYNCS.PHASECHK.TRANS64.TRYWAIT P0, [UR4+0x90], R5 ;  /* 0x00009005ff0075a7 */ /* 0x000ee80008001104 */
[----:B------:R-:W-:Y:S01]  /*2c70*/  PRMT R6, R0, 0x654, R7 ;  /* 0x0000065400067816 */ /* 0x000fe20000000007 */
[----:B--2---:R-:W-:Y:S01]  /*2c80*/  @!P2 IMAD.MOV.U32 R4, RZ, RZ, 0x10 ;  /* 0x00000010ff04a424 */ /* 0x004fe200078e00ff */
[----:B---3--:R-:W-:Y:S06]  /*2c90*/  @!P0 BRA `(.L_x_50) ;  /* 0x0000005000388947 */ /* 0x008fec0003800000 */
.L_x_127:
[----:B------:R-:W-:Y:S01]  /*2ca0*/  ULEA UR8, UR5, UR6, 0x4 ;  /* 0x0000000605087291 */ /* 0x000fe2000f8e20ff */
[----:B------:R-:W-:Y:S01]  /*2cb0*/  SEL R3, R6, R3, !P2 ;  /* 0x0000000306037207 */ /* 0x000fe20005000000 */
[----:B------:R-:W-:Y:S01]  /*2cc0*/  UIADD3 UR9, UPT, UPT, UR4, 0x80, URZ ;  /* 0x0000008004097890 */ /* 0x000fe2000fffe0ff */
[----:B--2---:R-:W-:Y:S01]  /*2cd0*/  LEA R2, R11, UR6, 0x3 ;  /* 0x000000060b027c11 */ /* 0x004fe2000f8e18ff */
[----:B------:R-:W-:Y:S01]  /*2ce0*/  UIADD3 UR8, UPT, UPT, UR8, 0x110, URZ ;  /* 0x0000011008087890 */ /* 0x000fe2000fffe0ff */
[----:B------:R-:W-:Y:S01]  /*2cf0*/  SHF.L.U32 R5, R10, 0x1f, RZ ;  /* 0x0000001f0a057819 */ /* 0x000fe200000006ff */
[----:B------:R2:W-:Y:S01]  /*2d00*/  @!P2 SYNCS.ARRIVE.TRANS64.RED RZ, [R3+URZ], R4 ;  /* 0x0000000403ffa9a7 */ /* 0x0005e200080004ff */
[----:B------:R-:W-:Y:S01]  /*2d10*/  UIADD3 UR4, UPT, UPT, UR5, 0x1, URZ ;  /* 0x0000000105047890 */ /* 0x000fe2000fffe0ff */
[----:B------:R-:W-:-:S03]  /*2d20*/  VIADD R8, R8, 0x1 ;  /* 0x0000000108087836 */ /* 0x000fc60000000000 */
[----:B------:R-:W-:Y:S02]  /*2d30*/  UISETP.NE.AND UP0, UPT, UR4, 0x2, UPT ;  /* 0x000000020400788c */ /* 0x000fe4000bf05270 */
[----:B------:R-:W-:Y:S06]  /*2d40*/  UGETNEXTWORKID.BROADCAST [UR8], [UR9] ;  /* 0x00000000080073ca */ /* 0x000fec0008000100 */
[----:B------:R-:W-:Y:S01]  /*2d50*/  USEL UR7, URZ, 0x1, UP0 ;  /* 0x00000001ff077887 */ /* 0x000fe20008000000 */
[----:B------:R-:W-:Y:S01]  /*2d60*/  ISETP.NE.AND P0, PT, R8, 0x2, PT ;  /* 0x000000020800780c */ /* 0x000fe20003f05270 */
[----:B------:R-:W-:Y:S01]  /*2d70*/  USEL UR5, UR4, URZ, UP0 ;  /* 0x000000ff04057287 */ /* 0x000fe20008000000 */
[----:B------:R-:W3:Y:S03]  /*2d80*/  SYNCS.PHASECHK.TRANS64.TRYWAIT P1, [R2+URZ+0x80], R5 ;  /* 0x00008005020075a7 */ /* 0x000ee600080211ff */
[----:B------:R-:W-:Y:S01]  /*2d90*/  LOP3.LUT R12, R12, UR7, RZ, 0x3c, !PT ;  /* 0x000000070c0c7c12 */ /* 0x000fe2000f8e3cff */
[----:B--23--:R-:W-:Y:S07]  /*2da0*/  @!P1 BRA `(.L_x_51) ;  /* 0x00000050000c9947 */ /* 0x00cfee0003800000 */
.L_x_128:
[C---:B------:R-:W-:Y:S01]  /*2db0*/  LEA R4, R11.reuse, UR6, 0x4 ;  /* 0x000000060b047c11 */ /* 0x040fe2000f8e20ff */
[----:B--2---:R-:W-:Y:S01]  /*2dc0*/  VIADD R2, R2, 0x90 ;  /* 0x0000009002027836 */ /* 0x004fe20000000000 */
[----:B------:R-:W-:Y:S01]  /*2dd0*/  SEL R8, R8, RZ, P0 ;  /* 0x000000ff08087207 */ /* 0x000fe20000000000 */
[----:B------:R-:W-:-:S03]  /*2de0*/  VIADD R11, R11, 0x1 ;  /* 0x000000010b0b7836 */ /* 0x000fc60000000000 */
[----:B------:R-:W2:Y:S01]  /*2df0*/  LDS.128 R4, [R4+0x110] ;  /* 0x0001100004047984 */ /* 0x000ea20000000c00 */
[----:B------:R-:W-:Y:S02]  /*2e00*/  PRMT R2, RZ, 0x654, R2 ;  /* 0x00000654ff027816 */ /* 0x000fe40000000002 */
[C---:B------:R-:W-:Y:S01]  /*2e10*/  ISETP.NE.AND P1, PT, R11.reuse, 0x2, PT ;  /* 0x000000020b00780c */ /* 0x040fe20003f25270 */
[----:B------:R-:W-:Y:S01]  /*2e20*/  @!PT LDS RZ, [RZ] ;  /* 0x00000000fffff984 */ /* 0x000fe20000000800 */
[----:B------:R-:W-:Y:S01]  /*2e30*/  @!PT LDS RZ, [RZ] ;  /* 0x00000000fffff984 */ /* 0x000fe20000000800 */
[----:B------:R-:W-:Y:S01]  /*2e40*/  @!PT LDS RZ, [RZ] ;  /* 0x00000000fffff984 */ /* 0x000fe20000000800 */
[----:B------:R-:W-:Y:S01]  /*2e50*/  @!PT LDS RZ, [RZ] ;  /* 0x00000000fffff984 */ /* 0x000fe20000000800 */
[----:B------:R3:W-:Y:S06]  /*2e60*/  MEMBAR.ALL.CTA ;  /* 0x0000000000007992 */ /* 0x0007ec0000008000 */
[----:B---3--:R-:W3:Y:S01]  /*2e70*/  FENCE.VIEW.ASYNC.S ;  /* 0x00000000000073c6 */ /* 0x008ee20000000000 */
[----:B------:R-:W-:Y:S01]  /*2e80*/  SEL R11, R11, RZ, P1 ;  /* 0x000000ff0b0b7207 */ /* 0x000fe20000800000 */
[----:B---3--:R3:W-:Y:S01]  /*2e90*/  SYNCS.ARRIVE.TRANS64.RED.A1T0 RZ, [R2+URZ], RZ ;  /* 0x000000ff02ff79a7 */ /* 0x0087e200081004ff */
[----:B--2---:R-:W-:-:S02]  /*2ea0*/  LOP3.LUT P3, RZ, R6, 0x1, RZ, 0xc0, !PT ;  /* 0x0000000106ff7812 */ /* 0x004fc4000786c0ff */
[----:B------:R-:W-:-:S04]  /*2eb0*/  SEL R5, RZ, 0x1, P1 ;  /* 0x00000001ff057807 */ /* 0x000fc80000800000 */
[----:B------:R-:W-:Y:S02]  /*2ec0*/  LOP3.LUT R10, R10, R5, RZ, 0x3c, !PT ;  /* 0x000000050a0a7212 */ /* 0x000fe400078e3cff */
[----:B---3--:R-:W-:-:S04]  /*2ed0*/  SEL R2, RZ, 0x1, P0 ;  /* 0x00000001ff027807 */ /* 0x008fc80000000000 */
[----:B------:R-:W-:Y:S01]  /*2ee0*/  LOP3.LUT R9, R9, R2, RZ, 0x3c, !PT ;  /* 0x0000000209097212 */ /* 0x000fe200078e3cff */
[----:B------:R-:W-:Y:S06]  /*2ef0*/  @P3 BRA `(.L_x_52) ;  /* 0xfffffffc002c3947 */ /* 0x000fec000383ffff */
[----:B------:R-:W-:Y:S01]  /*2f00*/  ULEA UR4, UR5, UR6, 0x3 ;  /* 0x0000000605047291 */ /* 0x000fe2000f8e18ff */
[----:B------:R-:W-:-:S08]  /*2f10*/  SHF.L.U32 R3, R12, 0x1f, RZ ;  /* 0x0000001f0c037819 */ /* 0x000fd000000006ff */
[----:B------:R-:W2:Y:S02]  /*2f20*/  SYNCS.PHASECHK.TRANS64 P0, [UR4+0x90], R3 ;  /* 0x00009003ff0075a7 */ /* 0x000ea40008001004 */
[----:B--2---:R-:W-:Y:S05]  /*2f30*/  @P0 BRA `(.L_x_53) ;  /* 0x0000000000080947 */ /* 0x004fea0003800000 */
[----:B------:R-:W2:Y:S02]  /*2f40*/  SYNCS.PHASECHK.TRANS64.TRYWAIT P0, [UR4+0x90], R3 ;  /* 0x00009003ff0075a7 */ /* 0x000ea40008001104 */
[----:B--2---:R-:W-:Y:S05]  /*2f50*/  @!P0 BRA `(.L_x_54) ;  /* 0x0000004c00b48947 */ /* 0x004fea0003800000 */
.L_x_53:
[----:B------:R-:W-:-:S04]  /*2f60*/  UIADD3 UR7, UPT, UPT, UR5, 0x1, URZ ;  /* 0x0000000105077890 */ /* 0x000fc8000fffe0ff */
[----:B------:R-:W-:-:S04]  /*2f70*/  UISETP.NE.AND UP0, UPT, UR7, 0x2, UPT ;  /* 0x000000020700788c */ /* 0x000fc8000bf05270 */
[----:B------:R-:W-:Y:S02]  /*2f80*/  USEL UR8, URZ, 0x1, UP0 ;  /* 0x00000001ff087887 */ /* 0x000fe40008000000 */
[----:B------:R-:W-:-:S04]  /*2f90*/  USEL UR7, UR7, URZ, UP0 ;  /* 0x000000ff07077287 */ /* 0x000fc80008000000 */
[----:B------:R-:W-:Y:S01]  /*2fa0*/  ULEA UR7, UR7, UR6, 0x3 ;  /* 0x0000000607077291 */ /* 0x000fe2000f8e18ff */
[----:B--2---:R-:W-:-:S04]  /*2fb0*/  LOP3.LUT R3, R12, UR8, RZ, 0x3c, !PT ;  /* 0x000000080c037c12 */ /* 0x004fc8000f8e3cff */
[----:B------:R-:W-:-:S04]  /*2fc0*/  SHF.L.U32 R0, R3, 0x1f, RZ ;  /* 0x0000001f03007819 */ /* 0x000fc800000006ff */
[----:B------:R-:W2:Y:S02]  /*2fd0*/  SYNCS.PHASECHK.TRANS64 P0, [UR7+0x90], R0 ;  /* 0x00009000ff0075a7 */ /* 0x000ea40008001007 */
[----:B-12---:R-:W-:Y:S05]  /*2fe0*/  @P0 EXIT ;  /* 0x000000000000094d */ /* 0x006fea0003800000 */
[----:B------:R-:W-:Y:S02]  /*2ff0*/  SHF.L.U32 R3, R3, 0x1f, RZ ;  /* 0x0000001f03037819 */ /* 0x000fe400000006ff */
[----:B------:R-:W-:-:S07]  /*3000*/  MOV R0, UR7 ;  /* 0x0000000700007c02 */ /* 0x000fce0008000f00 */
.L_x_55:
[----:B-1----:R1:W2:Y:S02]  /*3010*/  SYNCS.PHASECHK.TRANS64.TRYWAIT P0, [R0+URZ+0x90], R3 ;  /* 0x00009003000075a7 */ /* 0x0022a400080011ff */
[----:B--2---:R-:W-:Y:S05]  /*3020*/  @!P0 NANOSLEEP.SYNCS 0x989680 ;  /* 0x009896800000895d */ /* 0x004fea0003900000 */
[----:B------:R-:W2:Y:S02]  /*3030*/  @!P0 SYNCS.PHASECHK.TRANS64 P0, [R0+URZ+0x90], R3 ;  /* 0x00009003000085a7 */ /* 0x000ea400080010ff */
[----:B--2---:R-:W-:Y:S05]  /*3040*/  @P0 EXIT ;  /* 0x000000000000094d */ /* 0x004fea0003800000 */
[----:B------:R-:W-:Y:S05]  /*3050*/  BRA `(.L_x_55) ;  /* 0xfffffffc00ec7947 */ /* 0x000fea000383ffff */
.L_x_48:
[----:B------:R-:W-:Y:S05]  /*3060*/  BRA.U UP4, `(.L_x_56) ;  /* 0x0000000d04d87547 */ /* 0x000fea000b800000 */
[----:B------:R-:W2:Y:S01]  /*3070*/  S2UR UR7, SR_CgaCtaId ;  /* 0x00000000000779c3 */ /* 0x000ea20000008800 */
[----:B------:R-:W-:Y:S01]  /*3080*/  UMOV UR4, 0x40 ;  /* 0x0000004000047882 */ /* 0x000fe20000000000 */
[----:B------:R-:W-:Y:S01]  /*3090*/  NOP ;  /* 0x0000000000007918 */ /* 0x000fe20000000000 */
[----:B------:R-:W-:Y:S01]  /*30a0*/  UMOV UR6, 0x400 ;  /* 0x0000040000067882 */ /* 0x000fe20000000000 */
[----:B--2---:R-:W-:Y:S02]  /*30b0*/  ULEA UR5, UR7, UR4, 0x18 ;  /* 0x0000000407057291 */ /* 0x004fe4000f8ec0ff */
[----:B------:R-:W-:-:S07]  /*30c0*/  ULEA UR6, UR7, UR6, 0x18 ;  /* 0x0000000607067291 */ /* 0x000fce000f8ec0ff */
[----:B------:R-:W2:Y:S02]  /*30d0*/  LDS.U8 R0, [UR5+0x1c] ;  /* 0x00001c05ff007984 */ /* 0x000ea40008000000 */
[----:B--2---:R-:W-:-:S13]  /*30e0*/  ISETP.NE.AND P0, PT, R0, RZ, PT ;  /* 0x000000ff0000720c */ /* 0x004fda0003f05270 */
[----:B------:R-:W-:Y:S05]  /*30f0*/  @P0 BRA `(.L_x_57) ;  /* 0x0000000000580947 */ /* 0x000fea0003800000 */
[----:B------:R-:W-:-:S13]  /*3100*/  ELECT P0, URZ, PT ;  /* 0x0000000000ff782f */ /* 0x000fda0003800000 */
[----:B------:R-:W-:Y:S05]  /*3110*/  @!P0 BRA `(.L_x_58) ;  /* 0x0000000000608947 */ /* 0x000fea0003800000 */
[----:B------:R-:W-:Y:S01]  /*3120*/  UMOV UR4, 0x10 ;  /* 0x0000001000047882 */ /* 0x000fe20000000000 */
[----:B------:R-:W-:Y:S01]  /*3130*/  HFMA2 R0, -RZ, RZ, 0, 5.9604644775390625e-08 ;  /* 0x00000001ff007431 */ /* 0x000fe200000001ff */
[----:B------:R-:W-:-:S03]  /*3140*/  MOV R3, 0xffff ;  /* 0x0000ffff00037802 */ /* 0x000fc60000000f00 */
[----:B------:R-:W-:Y:S04]  /*3150*/  DEPBAR.LE SB2, 0x36 ;  /* 0x0000ad800000791a */ /* 0x000fe80000000000 */
[----:B------:R-:W2:Y:S02]  /*3160*/  UTCATOMSWS.FIND_AND_SET.ALIGN UP0, UR4, UR4 ;  /* 0x00000004000475e3 */ /* 0x000ea40008000800 */
[----:B--2---:R-:W-:Y:S01]  /*3170*/  MOV R4, UR4 ;  /* 0x0000000400047c02 */ /* 0x004fe20008000f00 */
[----:B------:R-:W-:Y:S06]  /*3180*/  BRA.U UP0, `(.L_x_59) ;  /* 0x0000000100187547 */ /* 0x000fec000b800000 */
.L_x_60:
[----:B------:R-:W-:Y:S05]  /*3190*/  NANOSLEEP 0x64 ;  /* 0x000000640000795d */ /* 0x000fea0003800000 */
[----:B------:R-:W-:-:S05]  /*31a0*/  UMOV UR4, 0x10 ;  /* 0x0000001000047882 */ /* 0x000fca0000000000 */
[----:B------:R-:W-:Y:S04]  /*31b0*/  DEPBAR.LE SB2, 0x36 ;  /* 0x0000ad800000791a */ /* 0x000fe80000000000 */
[----:B------:R-:W2:Y:S02]  /*31c0*/  UTCATOMSWS.FIND_AND_SET.ALIGN UP0, UR4, UR4 ;  /* 0x00000004000475e3 */ /* 0x000ea40008000800 */
[----:B--2---:R-:W-:Y:S01]  /*31d0*/  MOV R4, UR4 ;  /* 0x0000000400047c02 */ /* 0x004fe20008000f00 */
[----:B------:R-:W-:Y:S05]  /*31e0*/  BRA.U !UP0, `(.L_x_60) ;  /* 0xfffffffd08e87547 */ /* 0x000fea000b83ffff */
.L_x_59:
[-C--:B------:R-:W-:Y:S02]  /*31f0*/  SHF.L.U32 R3, R3, R4.reuse, RZ ;  /* 0x0000000403037219 */ /* 0x080fe400000006ff */
[----:B------:R-:W-:Y:S01]  /*3200*/  SHF.L.U32 R0, R0, R4, RZ ;  /* 0x0000000400007219 */ /* 0x000fe200000006ff */
[----:B------:R-:W-:Y:S02]  /*3210*/  IMAD.SHL.U32 R4, R4, 0x20, RZ ;  /* 0x0000002004047824 */ /* 0x000fe400078e00ff */
[----:B------:R2:W-:Y:S04]  /*3220*/  ATOMS.OR RZ, [UR5+0x14], R3 ;  /* 0x00001403ffff798c */ /* 0x0005e8000b000005 */
[----:B------:R2:W-:Y:S04]  /*3230*/  ATOMS.OR RZ, [UR5+0x18], R0 ;  /* 0x00001800ffff798c */ /* 0x0005e8000b000005 */
[----:B------:R2:W-:Y:S01]  /*3240*/  STS [UR6+0x130], R4 ;  /* 0x00013004ff007988 */ /* 0x0005e20008000806 */
[----:B------:R-:W-:Y:S05]  /*3250*/  BRA `(.L_x_58) ;  /* 0x0000000000107947 */ /* 0x000fea0003800000 */
.L_x_57:
[----:B------:R-:W-:Y:S02]  /*3260*/  MOV R0, 0xffffffff ;  /* 0xffffffff00007802 */ /* 0x000fe40000000f00 */
[----:B------:R-:W-:-:S03]  /*3270*/  MOV R4, 0x32a0 ;  /* 0x000032a000047802 */ /* 0x000fc60000000f00 */
[----:B------:R2:W-:Y:S04]  /*3280*/  STS [UR6+0x130], R0 ;  /* 0x00013000ff007988 */ /* 0x0005e80008000806 */
[----:B-12--5:R-:W-:Y:S05]  /*3290*/  CALL.REL.NOINC `($__internal_1_$__cuda_sm10x_tcgen05_guardrail_trap_phase_invalid_during_alloc) ;  /* 0x0000005000707944 */ /* 0x026fea0003c00000 */
.L_x_58:
[----:B------:R-:W-:Y:S05]  /*32a0*/  WARPSYNC.ALL ;  /* 0x0000000000007948 */ /* 0x000fea0003800000 */
[----:B------:R-:W3:Y:S01]  /*32b0*/  S2UR UR4, SR_CgaCtaId ;  /* 0x00000000000479c3 */ /* 0x000ee20000008800 */
[----:B------:R-:W-:Y:S01]  /*32c0*/  UMOV UR26, 0x400 ;  /* 0x00000400001a7882 */ /* 0x000fe20000000000 */
[----:B------:R-:W-:-:S06]  /*32d0*/  NOP ;  /* 0x0000000000007918 */ /* 0x000fcc0000000000 */
[----:B------:R-:W-:Y:S06]  /*32e0*/  BAR.ARV 0x6, 0xa0 ;  /* 0x0182800000007b1d */ /* 0x000fec0000002000 */
[----:B------:R-:W4:Y:S01]  /*32f0*/  LDCU UR5, c[0x0][0x38c] ;  /* 0x00007180ff0577ac */ /* 0x000f220008000800 */
[----:B------:R-:W-:Y:S01]  /*3300*/  LOP3.LUT R2, R2, 0xffff, RZ, 0xc0, !PT ;  /* 0x0000ffff02027812 */ /* 0x000fe200078ec0ff */
[----:B------:R-:W-:Y:S01]  /*3310*/  IMAD.MOV.U32 R11, RZ, RZ, 0x1 ;  /* 0x00000001ff0b7424 */ /* 0x000fe200078e00ff */
[----:B------:R-:W-:Y:S01]  /*3320*/  CS2R R8, SRZ ;  /* 0x0000000000087805 */ /* 0x000fe2000001ff00 */
[----:B------:R-:W1:Y:S01]  /*3330*/  LDCU UR7, c[0x0][0x38c] ;  /* 0x00007180ff0777ac */ /* 0x000e620008000800 */
[----:B------:R-:W-:Y:S01]  /*3340*/  R2UR UR27, R2 ;  /* 0x00000000021b72ca */ /* 0x000fe200000e0000 */
[----:B------:R-:W-:Y:S01]  /*3350*/  IMAD.MOV.U32 R10, RZ, RZ, RZ ;  /* 0x000000ffff0a7224 */ /* 0x000fe200078e00ff */
[----:B------:R-:W-:Y:S01]  /*3360*/  UMOV UR30, URZ ;  /* 0x000000ff001e7c82 */ /* 0x000fe20008000000 */
[----:B------:R-:W-:Y:S01]  /*3370*/  UMOV UR24, URZ ;  /* 0x000000ff00187c82 */ /* 0x000fe20008000000 */
[----:B---3--:R-:W-:Y:S01]  /*3380*/  ULEA UR26, UR4, UR26, 0x18 ;  /* 0x0000001a041a7291 */ /* 0x008fe2000f8ec0ff */
[----:B------:R-:W-:Y:S01]  /*3390*/  UMOV UR38, 0x0 ;  /* 0x0000000000267882 */ /* 0x000fe20000000000 */
[----:B------:R-:W-:-:S02]  /*33a0*/  UMOV UR39, 0x4200490 ;  /* 0x0420049000277882 */ /* 0x000fc40000000000 */
[----:B------:R-:W-:Y:S02]  /*33b0*/  UIADD3 UR4, UPT, UPT, UR26, 0x4400, URZ ;  /* 0x000044001a047890 */ /* 0x000fe4000fffe0ff */
[----:B------:R-:W-:Y:S02]  /*33c0*/  UIADD3 UR6, UPT, UPT, UR26, 0xe400, URZ ;  /* 0x0000e4001a067890 */ /* 0x000fe4000fffe0ff */
[----:B----4-:R-:W-:Y:S01]  /*33d0*/  UIADD3 UR5, UPT, UPT, UR5, 0x7f, URZ ;  /* 0x0000007f05057890 */ /* 0x010fe2000fffe0ff */
[----:B--2---:R-:W2:Y:S01]  /*33e0*/  LDS R0, [UR26+0x130] ;  /* 0x0001301aff007984 */ /* 0x004ea20008000800 */
[----:B-1----:R-:W-:Y:S01]  /*33f0*/  UMOV UR36, 0x0 ;  /* 0x0000000000247882 */ /* 0x002fe20000000000 */
[----:B------:R-:W-:Y:S01]  /*3400*/  UMOV UR37, 0x4200490 ;  /* 0x0420049000257882 */ /* 0x000fe20000000000 */
[----:B------:R-:W-:Y:S02]  /*3410*/  USHF.R.S32.HI UR40, URZ, 0x1f, UR5 ;  /* 0x0000001fff287899 */ /* 0x000fe40008011405 */
[----:B------:R-:W-:-:S02]  /*3420*/  UISETP.GE.AND UP4, UPT, UR7, 0x1, UPT ;  /* 0x000000010700788c */ /* 0x000fc4000bf86270 */
[----:B------:R-:W-:Y:S02]  /*3430*/  ULEA.HI UR40, UR40, UR5, URZ, 0x7 ;  /* 0x0000000528287291 */ /* 0x000fe4000f8f38ff */
[----:B------:R-:W-:Y:S02]  /*3440*/  USHF.R.U32.HI UR5, URZ, 0x4, UR4 ;  /* 0x00000004ff057899 */ /* 0x000fe40008011604 */
[----:B------:R-:W-:Y:S02]  /*3450*/  USHF.R.S32.HI UR40, URZ, 0x7, UR40 ;  /* 0x00000007ff287899 */ /* 0x000fe40008011428 */
[----:B------:R-:W-:Y:S02]  /*3460*/  USHF.R.U32.HI UR4, URZ, 0x4, UR6 ;  /* 0x00000004ff047899 */ /* 0x000fe40008011606 */
[----:B------:R-:W-:Y:S02]  /*3470*/  UISETP.LT.AND UP0, UPT, UR40, 0x1, UPT ;  /* 0x000000012800788c */ /* 0x000fe4000bf01270 */
[----:B------:R-:W-:-:S02]  /*3480*/  ULOP3.LUT UR5, UR5, 0x3fff, URZ, 0xc0, !UPT ;  /* 0x00003fff05057892 */ /* 0x000fc4000f8ec0ff */
[----:B------:R-:W-:Y:S02]  /*3490*/  ULOP3.LUT UR4, UR4, 0x3fff, URZ, 0xc0, !UPT ;  /* 0x00003fff04047892 */ /* 0x000fe4000f8ec0ff */
[----:B------:R-:W-:Y:S02]  /*34a0*/  USEL UR41, UR40, 0x1, !UP0 ;  /* 0x0000000128297887 */ /* 0x000fe4000c000000 */
[----:B------:R-:W-:Y:S02]  /*34b0*/  ULOP3.LUT UR28, UR5, 0x10000, URZ, 0xfc, !UPT ;  /* 0x00010000051c7892 */ /* 0x000fe4000f8efcff */
[----:B------:R-:W-:Y:S02]  /*34c0*/  ULOP3.LUT UR29, UR4, 0x10000, URZ, 0xfc, !UPT ;  /* 0x00010000041d7892 */ /* 0x000fe4000f8efcff */
[----:B------:R-:W-:Y:S01]  /*34d0*/  UIADD3 UR41, UPT, UPT, -UR41, URZ, URZ ;  /* 0x000000ff29297290 */ /* 0x000fe2000fffe1ff */
[----:B------:R-:W-:Y:S01]  /*34e0*/  UMOV UR34, 0x0 ;  /* 0x0000000000227882 */ /* 0x000fe20000000000 */
[----:B------:R-:W-:Y:S01]  /*34f0*/  UMOV UR35, 0x4200490 ;  /* 0x0420049000237882 */ /* 0x000fe20000000000 */
[----:B------:R-:W-:Y:S01]  /*3500*/  UMOV UR32, 0x0 ;  /* 0x0000000000207882 */ /* 0x000fe20000000000 */
[----:B------:R-:W-:Y:S01]  /*3510*/  UMOV UR33, 0x4200490 ;  /* 0x0420049000217882 */ /* 0x000fe20000000000 */
[----:B--2---:R-:W-:-:S15]  /*3520*/  R2UR UR42, R0 ;  /* 0x00000000002a72ca */ /* 0x004fde00000e0000 */
.L_x_67:
[----:B------:R-:W-:Y:S02]  /*3530*/  LEA R0, R10, UR26, 0x3 ;  /* 0x0000001a0a007c11 */ /* 0x000fe4000f8e18ff */
[----:B------:R-:W-:Y:S02]  /*3540*/  SHF.L.U32 R5, R9, 0x1f, RZ ;  /* 0x0000001f09057819 */ /* 0x000fe400000006ff */
[----:B------:R-:W-:Y:S01]  /*3550*/  PLOP3.LUT P0, PT, PT, PT, UP4, 0x80, 0x8 ;  /* 0x000000000008781c */ /* 0x000fe20003f0f048 */
[----:B------:R-:W-:Y:S01]  /*3560*/  VIADD R3, R0, 0x90 ;  /* 0x0000009000037836 */ /* 0x000fe20000000000 */
[----:B-1----:R-:W1:Y:S02]  /*3570*/  SYNCS.PHASECHK.TRANS64.TRYWAIT P1, [R0+URZ+0x80], R5 ;  /* 0x00008005000075a7 */ /* 0x002e6400080211ff */
[----:B-1-3--:R-:W-:Y:S09]  /*3580*/  @!P1 BRA `(.L_x_61) ;  /* 0x0000004800409947 */ /* 0x00aff20003800000 */
.L_x_130:
[----:B------:R-:W-:Y:S01]  /*3590*/  LEA R4, R10, UR26, 0x4 ;  /* 0x0000001a0a047c11 */ /* 0x000fe2000f8e20ff */
[----:B------:R-:W-:Y:S01]  /*35a0*/  @UP4 ULEA UR4, UR24, UR26, 0x3 ;  /* 0x0000001a18044291 */ /* 0x000fe2000f8e18ff */
[----:B------:R-:W-:Y:S01]  /*35b0*/  PLOP3.LUT P2, PT, PT, PT, PT, 0x80, 0x8 ;  /* 0x000000000008781c */ /* 0x000fe20003f4f070 */
[----:B------:R-:W-:Y:S01]  /*35c0*/  ULEA UR31, UR30, UR26, 0x3 ;  /* 0x0000001a1e1f7291 */ /* 0x000fe2000f8e18ff */
[----:B------:R-:W-:Y:S02]  /*35d0*/  PRMT R3, RZ, 0x654, R3 ;  /* 0x00000654ff037816 */ /* 0x000fe40000000003 */
[----:B-1----:R-:W1:Y:S01]  /*35e0*/  LDS.128 R4, [R4+0x110] ;  /* 0x0001100004047984 */ /* 0x002e620000000c00 */
[----:B------:R-:W-:Y:S02]  /*35f0*/  @P0 SHF.L.U32 R2, R8, 0x1f, RZ ;  /* 0x0000001f08020819 */ /* 0x000fe400000006ff */
[----:B------:R-:W-:Y:S01]  /*3600*/  SHF.L.U32 R0, R11, 0x1f, RZ ;  /* 0x0000001f0b007819 */ /* 0x000fe200000006ff */
[----:B------:R-:W-:Y:S01]  /*3610*/  @!PT LDS RZ, [RZ] ;  /* 0x00000000fffff984 */ /* 0x000fe20000000800 */
[----:B------:R-:W-:Y:S01]  /*3620*/  @!PT LDS RZ, [RZ] ;  /* 0x00000000fffff984 */ /* 0x000fe20000000800 */
[----:B------:R-:W-:Y:S01]  /*3630*/  @!PT LDS RZ, [RZ] ;  /* 0x00000000fffff984 */ /* 0x000fe20000000800 */
[----:B------:R-:W-:Y:S01]  /*3640*/  @!PT LDS RZ, [RZ] ;  /* 0x00000000fffff984 */ /* 0x000fe20000000800 */
[----:B------:R2:W-:Y:S06]  /*3650*/  MEMBAR.ALL.CTA ;  /* 0x0000000000007992 */ /* 0x0005ec0000008000 */
[----:B--2---:R-:W2:Y:S02]  /*3660*/  FENCE.VIEW.ASYNC.S ;  /* 0x00000000000073c6 */ /* 0x004ea40000000000 */
[----:B--2---:R2:W-:Y:S01]  /*3670*/  SYNCS.ARRIVE.TRANS64.RED.A1T0 RZ, [R3+URZ], RZ ;  /* 0x000000ff03ff79a7 */ /* 0x0045e200081004ff */
[----:B------:R2:W3:Y:S01]  /*3680*/  @P0 SYNCS.PHASECHK.TRANS64.TRYWAIT P2, [UR4], R2 ;  /* 0x00000002ff0005a7 */ /* 0x0004e20008041104 */
[----:B------:R-:W-:Y:S01]  /*3690*/  ULEA.HI UR4, UR30, UR30, URZ, 0x1 ;  /* 0x0000001e1e047291 */ /* 0x000fe2000f8f08ff */
[----:B-1----:R-:W-:-:S03]  /*36a0*/  LOP3.LUT P1, RZ, R6, 0x1, RZ, 0xc0, !PT ;  /* 0x0000000106ff7812 */ /* 0x002fc6000782c0ff */
[----:B------:R-:W-:Y:S02]  /*36b0*/  USHF.L.U32 UR11, UR4, 0x6, URZ ;  /* 0x00000006040b7899 */ /* 0x000fe400080006ff */
[----:B------:R-:W-:Y:S02]  /*36c0*/  ULOP3.LUT UR4, UR4, 0xffe, URZ, 0xc0, !UPT ;  /* 0x00000ffe04047892 */ /* 0x000fe4000f8ec0ff */
[----:B------:R-:W-:Y:S02]  /*36d0*/  ULOP3.LUT UR11, UR11, 0xffffff80, URZ, 0xc0, !UPT ;  /* 0xffffff800b0b7892 */ /* 0x000fe4000f8ec0ff */
[----:B------:R-:W-:Y:S02]  /*36e0*/  UIADD3 UR4, UPT, UPT, -UR4, UR30, URZ ;  /* 0x0000001e04047290 */ /* 0x000fe4000fffe1ff */
[----:B------:R-:W-:Y:S01]  /*36f0*/  UIADD3 UR11, UPT, UPT, UR42, UR11, URZ ;  /* 0x0000000b2a0b7290 */ /* 0x000fe2000fffe0ff */
[----:B------:R-:W1:Y:S03]  /*3700*/  SYNCS.PHASECHK.TRANS64.TRYWAIT P0, [UR31+0xc0], R0 ;  /* 0x0000c000ff0075a7 */ /* 0x000e66000800111f */
[----:B------:R-:W-:Y:S01]  /*3710*/  ULEA UR11, UR4, UR11, 0x14 ;  /* 0x0000000b040b7291 */ /* 0x000fe2000f8ea0ff */
[----:B-123--:R-:W-:Y:S11]  /*3720*/  @!P0 BRA `(.L_x_62) ;  /* 0x0000004400ec8947 */ /* 0x00eff60003800000 */
.L_x_132:
[----:B------:R-:W-:Y:S01]  /*3730*/  IADD3 R10, PT, PT, R10, 0x1, RZ ;  /* 0x000000010a0a7810 */ /* 0x000fe20007ffe0ff */
[----:B------:R-:W-:Y:S06]  /*3740*/  BRA.U !UP4, `(.L_x_63) ;  /* 0x000000010cc07547 */ /* 0x000fec000b800000 */
[----:B------:R-:W-:Y:S01]  /*3750*/  UPLOP3.LUT UP2, UPT, UPT, UPT, UPT, 0x40, 0x4 ;  /* 0x000000000004789c */ /* 0x000fe20003f4e870 */
[----:B------:R-:W-:Y:S01]  /*3760*/  UMOV UR23, UR41 ;  /* 0x0000002900177c82 */ /* 0x000fe20008000000 */
[----:B------:R-:W-:Y:S01]  /*3770*/  UMOV UR22, UR40 ;  /* 0x0000002800167c82 */ /* 0x000fe20008000000 */
[----:B------:R-:W-:-:S08]  /*3780*/  UMOV UR10, UR24 ;  /* 0x00000018000a7c82 */ /* 0x000fd00008000000 */
.L_x_66:
[----:B------:R-:W-:Y:S02]  /*3790*/  UIADD3 UR23, UPT, UPT, UR23, 0x1, URZ ;  /* 0x0000000117177890 */ /* 0x000fe4000fffe0ff */
[----:B--2---:R-:W-:Y:S02]  /*37a0*/  ULEA UR5, UR10, UR26, 0x3 ;  /* 0x0000001a0a057291 */ /* 0x004fe4000f8e18ff */
[----:B------:R-:W-:Y:S01]  /*37b0*/  UISETP.NE.AND UP3, UPT, UR23, URZ, UPT ;  /* 0x000000ff1700728c */ /* 0x000fe2000bf65270 */
[----:B---3--:R-:W-:Y:S10]  /*37c0*/  @P2 BRA `(.L_x_64) ;  /* 0x00000000000c2947 */ /* 0x008ff40003800000 */
[----:B-1----:R-:W-:Y:S04]  /*37d0*/  SHF.L.U32 R3, R8, 0x1f, RZ ;  /* 0x0000001f08037819 */ /* 0x002fe800000006ff */
[----:B------:R-:W1:Y:S02]  /*37e0*/  SYNCS.PHASECHK.TRANS64.TRYWAIT P0, [UR5], R3 ;  /* 0x00000003ff0075a7 */ /* 0x000e640008001105 */
[----:B-1----:R-:W-:Y:S05]  /*37f0*/  @!P0 BRA `(.L_x_65) ;  /* 0x0000004400d08947 */ /* 0x002fea0003800000 */
.L_x_64:
[----:B------:R-:W-:Y:S01]  /*3800*/  UISETP.NE.AND UP0, UPT, UR22, 0x1, UPT ;  /* 0x000000011600788c */ /* 0x000fe2000bf05270 */
[----:B------:R-:W-:Y:S01]  /*3810*/  PLOP3.LUT P2, PT, PT, PT, PT, 0x80, 0x8 ;  /* 0x000000000008781c */ /* 0x000fe20003f4f070 */
[----:B------:R-:W-:Y:S02]  /*3820*/  UIADD3 UR4, UPT, UPT, UR10, 0x1, URZ ;  /* 0x000000010a047890 */ /* 0x000fe4000fffe0ff */
[----:B------:R-:W-:Y:S02]  /*3830*/  UIADD3 UR25, UPT, UPT, UR5, 0x28, URZ ;  /* 0x0000002805197890 */ /* 0x000fe4000fffe0ff */
[----:B------:R-:W-:Y:S01]  /*3840*/  UISETP.NE.AND UP1, UPT, UR4, 0x5, UPT ;  /* 0x000000050400788c */ /* 0x000fe2000bf25270 */
[----:B------:R-:W-:Y:S01]  /*3850*/  PLOP3.LUT P0, PT, PT, PT, UP0, 0x80, 0x8 ;  /* 0x000000000008781c */ /* 0x000fe20003f0f008 */
[----:B------:R-:W-:Y:S02]  /*3860*/  UIADD3 UR22, UPT, UPT, UR22, -0x1, URZ ;  /* 0xffffffff16167890 */ /* 0x000fe4000fffe0ff */
[----:B------:R-:W-:Y:S02]  /*3870*/  USEL UR6, URZ, 0x1, UP1 ;  /* 0x00000001ff067887 */ /* 0x000fe40008800000 */
[----:B------:R-:W-:Y:S01]  /*3880*/  USEL UR24, UR4, URZ, UP1 ;  /* 0x000000ff04187287 */ /* 0x000fe20008800000 */
[----:B------:R-:W-:Y:S01]  /*3890*/  UMOV UR7, 0x40004040 ;  /* 0x4000404000077882 */ /* 0x000fe20000000000 */
[----:B------:R-:W-:Y:S02]  /*38a0*/  UMOV UR5, 0x40004040 ;  /* 0x4000404000057882 */ /* 0x000fe40000000000 */
[----:B------:R-:W-:Y:S01]  /*38b0*/  @UP0 ULEA UR4, UR24, UR26, 0x3 ;  /* 0x0000001a18040291 */ /* 0x000fe2000f8e18ff */
[----:B------:R-:W-:Y:S01]  /*38c0*/  LOP3.LUT R8, R8, UR6, RZ, 0x3c, !PT ;  /* 0x0000000608087c12 */ /* 0x000fe2000f8e3cff */
[----:B------:R-:W-:Y:S01]  /*38d0*/  ULEA UR6, UR10, UR29, 0xa ;  /* 0x0000001d0a067291 */ /* 0x000fe2000f8e50ff */
[----:B------:R-:W-:Y:S02]  /*38e0*/  UMOV UR21, 0x40004040 ;  /* 0x4000404000157882 */ /* 0x000fe40000000000 */
[----:B-1----:R-:W-:Y:S01]  /*38f0*/  @P0 SHF.L.U32 R0, R8, 0x1f, RZ ;  /* 0x0000001f08000819 */ /* 0x002fe200000006ff */
[----:B------:R-:W-:Y:S02]  /*3900*/  UIADD3 UR20, UPT, UPT, UR6, 0x2, URZ ;  /* 0x0000000206147890 */ /* 0x000fe4000fffe0ff */
[----:B------:R-:W-:Y:S01]  /*3910*/  UIADD3 UR16, UPT, UPT, UR6, 0x4, URZ ;  /* 0x0000000406107890 */ /* 0x000fe2000fffe0ff */
[----:B------:R2:W3:Y:S01]  /*3920*/  @P0 SYNCS.PHASECHK.TRANS64.TRYWAIT P2, [UR4], R0 ;  /* 0x00000000ff0005a7 */ /* 0x0004e20008041104 */
[----:B------:R-:W-:Y:S02]  /*3930*/  ULEA UR4, UR10, UR28, 0x9 ;  /* 0x0000001c0a047291 */ /* 0x000fe4000f8e48ff */
[----:B------:R-:W-:Y:S02]  /*3940*/  UIADD3 UR12, UPT, UPT, UR6, 0x6, URZ ;  /* 0x00000006060c7890 */ /* 0x000fe4000fffe0ff */
[----:B------:R-:W-:Y:S02]  /*3950*/  UIADD3 UR18, UPT, UPT, UR4, 0x2, URZ ;  /* 0x0000000204127890 */ /* 0x000fe4000fffe0ff */
[----:B------:R-:W-:Y:S02]  /*3960*/  UIADD3 UR14, UPT, UPT, UR4, 0x4, URZ ;  /* 0x00000004040e7890 */ /* 0x000fe4000fffe0ff */
[----:B------:R-:W-:Y:S01]  /*3970*/  UIADD3 UR8, UPT, UPT, UR4, 0x6, URZ ;  /* 0x0000000604087890 */ /* 0x000fe2000fffe0ff */
[----:B------:R2:W-:Y:S01]  /*3980*/  UTCQMMA gdesc[UR4], gdesc[UR6], tmem[UR11], tmem[UR38], idesc[UR39], UP2 ;  /* 0x00ff2606040075ea */ /* 0x0005e2000900030b */
[----:B------:R-:W-:Y:S01]  /*3990*/  UPLOP3.LUT UP2, UPT, UPT, UPT, UPT, 0x80, 0x8 ;  /* 0x000000000008789c */ /* 0x000fe20003f4f070 */
[----:B------:R-:W-:Y:S01]  /*39a0*/  UMOV UR19, 0x40004040 ;  /* 0x4000404000137882 */ /* 0x000fe20000000000 */
[----:B------:R-:W-:Y:S01]  /*39b0*/  UMOV UR17, 0x40004040 ;  /* 0x4000404000117882 */ /* 0x000fe20000000000 */
[----:B------:R2:W-:Y:S01]  /*39c0*/  UTCQMMA gdesc[UR18], gdesc[UR20], tmem[UR11], tmem[UR36], idesc[UR37], UPT ;  /* 0x00ff2414120075ea */ /* 0x0005e2000b80030b */
[----:B------:R-:W-:Y:S01]  /*39d0*/  UMOV UR15, 0x40004040 ;  /* 0x40004040000f7882 */ /* 0x000fe20000000000 */
[----:B------:R-:W-:Y:S01]  /*39e0*/  UMOV UR13, 0x40004040 ;  /* 0x40004040000d7882 */ /* 0x000fe20000000000 */
[----:B------:R-:W-:Y:S01]  /*39f0*/  UMOV UR9, 0x40004040 ;  /* 0x4000404000097882 */ /* 0x000fe20000000000 */
[----:B------:R2:W-:Y:S01]  /*3a00*/  UTCQMMA gdesc[UR14], gdesc[UR16], tmem[UR11], tmem[UR34], idesc[UR35], UPT ;  /* 0x00ff22100e0075ea */ /* 0x0005e2000b80030b */
[----:B------:R2:W-:Y:S01]  /*3a10*/  UTCQMMA gdesc[UR8], gdesc[UR12], tmem[UR11], tmem[UR32], idesc[UR33], UPT ;  /* 0x00ff200c080075ea */ /* 0x0005e2000b80030b */
[----:B------:R2:W-:Y:S01]  /*3a20*/  UTCBAR.MULTICAST [UR25], URZ, UR27 ;  /* 0x000000ff190073e9 */ /* 0x0005e2000800081b */
[----:B------:R-:W-:Y:S01]  /*3a30*/  UMOV UR10, UR24 ;  /* 0x00000018000a7c82 */ /* 0x000fe20008000000 */
[----:B------:R-:W-:Y:S05]  /*3a40*/  BRA.U UP3, `(.L_x_66) ;  /* 0xfffffffd03507547 */ /* 0x000fea000b83ffff */
.L_x_63:
[----:B--2---:R-:W-:Y:S01]  /*3a50*/  UIADD3 UR4, UPT, UPT, UR30, 0x1, URZ ;  /* 0x000000011e047890 */ /* 0x004fe2000fffe0ff */
[C---:B------:R-:W-:Y:S01]  /*3a60*/  ISETP.NE.AND P0, PT, R10.reuse, 0x2, PT ;  /* 0x000000020a00780c */ /* 0x040fe20003f05270 */
[----:B------:R-:W-:Y:S02]  /*3a70*/  UIADD3 UR5, UPT, UPT, UR31, 0xa0, URZ ;  /* 0x000000a01f057890 */ /* 0x000fe4000fffe0ff */
[----:B------:R-:W-:Y:S01]  /*3a80*/  UISETP.NE.AND UP0, UPT, UR4, 0x4, UPT ;  /* 0x000000040400788c */ /* 0x000fe2000bf05270 */
[----:B-1----:R-:W-:Y:S02]  /*3a90*/  SEL R0, RZ, 0x1, P0 ;  /* 0x00000001ff007807 */ /* 0x002fe40000000000 */
[----:B------:R-:W-:Y:S01]  /*3aa0*/  SEL R10, R10, RZ, P0 ;  /* 0x000000ff0a0a7207 */ /* 0x000fe20000000000 */
[----:B------:R-:W-:Y:S01]  /*3ab0*/  USEL UR6, URZ, 0x1, UP0 ;  /* 0x00000001ff067887 */ /* 0x000fe20008000000 */
[----:B------:R-:W-:Y:S01]  /*3ac0*/  LOP3.LUT R9, R9, R0, RZ, 0x3c, !PT ;  /* 0x0000000009097212 */ /* 0x000fe200078e3cff */
[----:B------:R-:W-:Y:S01]  /*3ad0*/  USEL UR30, UR4, URZ, UP0 ;  /* 0x000000ff041e7287 */ /* 0x000fe20008000000 */
[----:B------:R1:W-:Y:S03]  /*3ae0*/  UTCBAR [UR5], URZ ;  /* 0x000000ff050073e9 */ /* 0x0003e600080000ff */
[----:B------:R-:W-:Y:S01]  /*3af0*/  LOP3.LUT R11, R11, UR6, RZ, 0x3c, !PT ;  /* 0x000000060b0b7c12 */ /* 0x000fe2000f8e3cff */
[----:B------:R-:W-:Y:S07]  /*3b00*/  @P1 BRA `(.L_x_67) ;  /* 0xfffffff800881947 */ /* 0x000fee000383ffff */
[----:B------:R-:W2:Y:S01]  /*3b10*/  S2UR UR8, SR_CgaCtaId ;  /* 0x00000000000879c3 */ /* 0x000ea20000008800 */
[----:B------:R-:W-:Y:S01]  /*3b20*/  ELECT P0, URZ, PT ;  /* 0x0000000000ff782f */ /* 0x000fe20003800000 */
[----:B------:R-:W-:Y:S01]  /*3b30*/  IMAD.MOV.U32 R0, RZ, RZ, 0x1 ;  /* 0x00000001ff007424 */ /* 0x000fe200078e00ff */
[----:B------:R-:W-:Y:S01]  /*3b40*/  UIADD3 UR26, UPT, UPT, UR26, 0xc0, URZ ;  /* 0x000000c01a1a7890 */ /* 0x000fe2000fffe0ff */
[----:B------:R-:W-:Y:S01]  /*3b50*/  SHF.L.U32 R3, R11, 0x1f, RZ ;  /* 0x0000001f0b037819 */ /* 0x000fe200000006ff */
[----:B------:R-:W-:-:S03]  /*3b60*/  UMOV UR4, 0x40 ;  /* 0x0000004000047882 */ /* 0x000fc60000000000 */
[----:B------:R-:W-:Y:S01]  /*3b70*/  UVIRTCOUNT.DEALLOC.SMPOOL 0x80 ;  /* 0x000000800000784c */ /* 0x000fe20000000000 */
[----:B--2---:R-:W-:Y:S02]  /*3b80*/  ULEA UR8, UR8, UR4, 0x18 ;  /* 0x0000000408087291 */ /* 0x004fe4000f8ec0ff */
[----:B------:R-:W-:-:S07]  /*3b90*/  ULEA UR4, UR30, UR26, 0x3 ;  /* 0x0000001a1e047291 */ /* 0x000fce000f8e18ff */
[----:B------:R2:W-:Y:S02]  /*3ba0*/  @P0 STS.U8 [UR8+0x1c], R0 ;  /* 0x00001c00ff000988 */ /* 0x0005e40008000008 */
[----:B------:R-:W4:Y:S02]  /*3bb0*/  SYNCS.PHASECHK.TRANS64.TRYWAIT P0, [UR4], R3 ;  /* 0x00000003ff0075a7 */ /* 0x000f240008001104 */
[----:B--2-4-:R-:W-:Y:S05]  /*3bc0*/  @!P0 BRA `(.L_x_68) ;  /* 0x0000004000f48947 */ /* 0x014fea0003800000 */
.L_x_135:
[----:B------:R-:W-:-:S04]  /*3bd0*/  UIADD3 UR4, UPT, UPT, UR30, 0x1, URZ ;  /* 0x000000011e047890 */ /* 0x000fc8000fffe0ff */
[----:B------:R-:W-:-:S04]  /*3be0*/  UISETP.NE.AND UP0, UPT, UR4, 0x4, UPT ;  /* 0x000000040400788c */ /* 0x000fc8000bf05270 */
[----:B------:R-:W-:Y:S02]  /*3bf0*/  USEL UR6, URZ, 0x1, UP0 ;  /* 0x00000001ff067887 */ /* 0x000fe40008000000 */
[----:B------:R-:W-:-:S04]  /*3c00*/  USEL UR4, UR4, URZ, UP0 ;  /* 0x000000ff04047287 */ /* 0x000fc80008000000 */
[----:B-1----:R-:W-:Y:S01]  /*3c10*/  ULEA UR5, UR4, UR26, 0x3 ;  /* 0x0000001a04057291 */ /* 0x002fe2000f8e18ff */
[----:B------:R-:W-:-:S04]  /*3c20*/  LOP3.LUT R2, R11, UR6, RZ, 0x3c, !PT ;  /* 0x000000060b027c12 */ /* 0x000fc8000f8e3cff */
[----:B--2---:R-:W-:-:S04]  /*3c30*/  SHF.L.U32 R3, R2, 0x1f, RZ ;  /* 0x0000001f02037819 */ /* 0x004fc800000006ff */
[----:B------:R-:W1:Y:S02]  /*3c40*/  SYNCS.PHASECHK.TRANS64.TRYWAIT P0, [UR5], R3 ;  /* 0x00000003ff0075a7 */ /* 0x000e640008001105 */
[----:B-1----:R-:W-:Y:S05]  /*3c50*/  @!P0 BRA `(.L_x_69) ;  /* 0x0000004000e88947 */ /* 0x002fea0003800000 */
.L_x_137:
        /* <DEDUP_REMOVED lines=9> */
.L_x_139:
[----:B------:R-:W-:-:S04]  /*3cf0*/  UIADD3 UR4, UPT, UPT, UR4, 0x1, URZ ;  /* 0x0000000104047890 */ /* 0x000fc8000fffe0ff */
[----:B------:R-:W-:-:S04]  /*3d00*/  UISETP.NE.AND UP0, UPT, UR4, 0x4, UPT ;  /* 0x000000040400788c */ /* 0x000fc8000bf05270 */
[----:B------:R-:W-:Y:S02]  /*3d10*/  USEL UR5, URZ, 0x1, UP0 ;  /* 0x00000001ff057887 */ /* 0x000fe40008000000 */
[----:B------:R-:W-:-:S04]  /*3d20*/  USEL UR4, UR4, URZ, UP0 ;  /* 0x000000ff04047287 */ /* 0x000fc80008000000 */
[----:B------:R-:W-:Y:S01]  /*3d30*/  ULEA UR4, UR4, UR26, 0x3 ;  /* 0x0000001a04047291 */ /* 0x000fe2000f8e18ff */
[----:B-1----:R-:W-:-:S04]  /*3d40*/  LOP3.LUT R3, R2, UR5, RZ, 0x3c, !PT ;  /* 0x0000000502037c12 */ /* 0x002fc8000f8e3cff */
[----:B------:R-:W-:-:S04]  /*3d50*/  SHF.L.U32 R3, R3, 0x1f, RZ ;  /* 0x0000001f03037819 */ /* 0x000fc800000006ff */
[----:B------:R-:W1:Y:S02]  /*3d60*/  SYNCS.PHASECHK.TRANS64.TRYWAIT P0, [UR4], R3 ;  /* 0x00000003ff0075a7 */ /* 0x000e640008001104 */
[----:B-1----:R-:W-:Y:S05]  /*3d70*/  @!P0 BRA `(.L_x_71) ;  /* 0x0000004000d08947 */ /* 0x002fea0003800000 */
.L_x_141:
[----:B------:R-:W-:Y:S01]  /*3d80*/  NOP ;  /* 0x0000000000007918 */ /* 0x000fe20000000000 */
[----:B-1----:R-:W1:Y:S01]  /*3d90*/  LDS R0, [UR8+0x14] ;  /* 0x00001408ff007984 */ /* 0x002e620008000800 */
[----:B------:R-:W-:Y:S01]  /*3da0*/  ULOP3.LUT UR4, UR42, 0xffff, URZ, 0xc0, !UPT ;  /* 0x0000ffff2a047892 */ /* 0x000fe2000f8ec0ff */
[----:B------:R-:W-:Y:S01]  /*3db0*/  UMOV UR5, 0xffff ;  /* 0x0000ffff00057882 */ /* 0x000fe20000000000 */
[----:B------:R-:W-:Y:S02]  /*3dc0*/  UMOV UR6, 0x1 ;  /* 0x0000000100067882 */ /* 0x000fe40000000000 */
[----:B------:R-:W-:-:S04]  /*3dd0*/  USHF.R.U32.HI UR4, URZ, 0x5, UR4 ;  /* 0x00000005ff047899 */ /* 0x000fc80008011604 */
[----:B------:R-:W-:Y:S02]  /*3de0*/  USHF.L.U32 UR5, UR5, UR4, URZ ;  /* 0x0000000405057299 */ /* 0x000fe400080006ff */
[----:B------:R-:W-:-:S04]  /*3df0*/  USHF.L.U32 UR4, UR6, UR4, URZ ;  /* 0x0000000406047299 */ /* 0x000fc800080006ff */
[----:B-1----:R-:W-:-:S04]  /*3e00*/  LOP3.LUT R0, R0, UR5, RZ, 0xc0, !PT ;  /* 0x0000000500007c12 */ /* 0x002fc8000f8ec0ff */
[----:B------:R-:W-:-:S13]  /*3e10*/  ISETP.NE.AND P0, PT, R0, UR5, PT ;  /* 0x0000000500007c0c */ /* 0x000fda000bf05270 */
[----:B------:R-:W-:Y:S05]  /*3e20*/  @P0 BRA `(.L_x_72) ;  /* 0x0000000000580947 */ /* 0x000fea0003800000 */
[----:B------:R-:W1:Y:S02]  /*3e30*/  LDS R0, [UR8+0x18] ;  /* 0x00001808ff007984 */ /* 0x000e640008000800 */
[----:B-1----:R-:W-:-:S04]  /*3e40*/  LOP3.LUT R0, R0, UR4, RZ, 0xc0, !PT ;  /* 0x0000000400007c12 */ /* 0x002fc8000f8ec0ff */
[----:B------:R-:W-:-:S13]  /*3e50*/  ISETP.NE.AND P0, PT, R0, UR4, PT ;  /* 0x0000000400007c0c */ /* 0x000fda000bf05270 */
[----:B------:R-:W-:Y:S05]  /*3e60*/  @P0 BRA `(.L_x_73) ;  /* 0x00000000003c0947 */ /* 0x000fea0003800000 */
[----:B------:R-:W1:Y:S01]  /*3e70*/  S2R R2, SR_LANEID ;  /* 0x0000000000027919 */ /* 0x000e620000000000 */
[----:B------:R-:W-:Y:S01]  /*3e80*/  ULOP3.LUT UR5, URZ, UR5, URZ, 0x33, !UPT ;  /* 0x00000005ff057292 */ /* 0x000fe2000f8e33ff */
[----:B------:R-:W-:Y:S01]  /*3e90*/  LOP3.LUT R4, RZ, UR4, RZ, 0x33, !PT ;  /* 0x00000004ff047c12 */ /* 0x000fe2000f8e33ff */
[----:B------:R-:W-:Y:S02]  /*3ea0*/  VOTEU.ANY UR4, UPT, PT ;  /* 0x0000000000047886 */ /* 0x000fe400038e0100 */
[----:B------:R-:W-:Y:S01]  /*3eb0*/  UFLO.U32 UR4, UR4 ;  /* 0x00000004000472bd */ /* 0x000fe200080e0000 */
[----:B------:R-:W2:Y:S01]  /*3ec0*/  REDUX UR6, R4 ;  /* 0x00000000040673c4 */ /* 0x000ea20000000000 */
[----:B------:R-:W-:-:S06]  /*3ed0*/  IMAD.U32 R0, RZ, RZ, UR5 ;  /* 0x00000005ff007e24 */ /* 0x000fcc000f8e00ff */
[----:B------:R4:W-:Y:S01]  /*3ee0*/  UTCATOMSWS.AND URZ, UR5 ;  /* 0x0000000500ff79e3 */ /* 0x0009e20008000000 */
[----:B------:R-:W3:Y:S01]  /*3ef0*/  REDUX UR7, R0 ;  /* 0x00000000000773c4 */ /* 0x000ee20000000000 */
[----:B-1----:R-:W-:Y:S01]  /*3f00*/  ISETP.EQ.U32.AND P0, PT, R2, UR4, PT ;  /* 0x0000000402007c0c */ /* 0x002fe2000bf02070 */
[----:B--2---:R-:W-:Y:S01]  /*3f10*/  IMAD.U32 R2, RZ, RZ, UR6 ;  /* 0x00000006ff027e24 */ /* 0x004fe2000f8e00ff */
[----:B---3--:R-:W-:-:S11]  /*3f20*/  MOV R3, UR7 ;  /* 0x0000000700037c02 */ /* 0x008fd60008000f00 */
[----:B------:R4:W-:Y:S04]  /*3f30*/  @P0 ATOMS.AND RZ, [UR8+0x14], R3 ;  /* 0x00001403ffff098c */ /* 0x0009e8000a800008 */
[----:B------:R4:W-:Y:S01]  /*3f40*/  @P0 ATOMS.AND RZ, [UR8+0x18], R2 ;  /* 0x00001802ffff098c */ /* 0x0009e2000a800008 */
[----:B------:R-:W-:Y:S05]  /*3f50*/  BRA `(.L_x_74) ;  /* 0x0000000000147947 */ /* 0x000fea0003800000 */
.L_x_73:
[----:B------:R-:W-:Y:S02]  /*3f60*/  MOV R2, 0x3f80 ;  /* 0x00003f8000027802 */ /* 0x000fe40000000f00 */
[----:B---3-5:R-:W-:Y:S05]  /*3f70*/  CALL.REL.NOINC `($__internal_0_$__cuda_sm10x_tcgen05_guardrail_trap_col_being_dealloced_not_returned_by_alloc) ;  /* 0x00000044002c7944 */ /* 0x028fea0003c00000 */
[----:B------:R-:W-:Y:S05]  /*3f80*/  BRA `(.L_x_74) ;  /* 0x0000000000087947 */ /* 0x000fea0003800000 */
.L_x_72:
[----:B------:R-:W-:Y:S02]  /*3f90*/  MOV R2, 0x3fb0 ;  /* 0x00003fb000027802 */ /* 0x000fe40000000f00 */
[----:B---3-5:R-:W-:Y:S05]  /*3fa0*/  CALL.REL.NOINC `($__internal_2_$__cuda_sm10x_tcgen05_guardrail_trap_unallocated_columns_being_dealloced) ;  /* 0x0000004400387944 */ /* 0x028fea0003c00000 */
.L_x_74:
[----:B------:R-:W-:Y:S01]  /*3fb0*/  NOP ;  /* 0x0000000000007918 */ /* 0x000fe20000000000 */
[----:B----4-:R-:W-:Y:S05]  /*3fc0*/  EXIT ;  /* 0x000000000000794d */ /* 0x010fea0003800000 */
.L_x_56:
[----:B------:R-:W-:-:S09]  /*3fd0*/  UISETP.NE.OR UP0, UPT, UR17, 0x3, !UP3 ;  /* 0x000000031100788c */ /* 0x000fd2000df05670 */
[----:B------:R-:W-:Y:S05]  /*3fe0*/  BRA.U UP0, `(.L_x_75) ;  /* 0x0000000d00807547 */ /* 0x000fea000b800000 */
[----:B------:R-:W2:Y:S01]  /*3ff0*/  S2UR UR10, SR_CgaCtaId ;  /* 0x00000000000a79c3 */ /* 0x000ea20000008800 */
[----:B------:R-:W3:Y:S01]  /*4000*/  LDCU UR32, c[0x0][0x370] ;  /* 0x00006e00ff2077ac */ /* 0x000ee20008000800 */
[----:B------:R-:W-:Y:S02]  /*4010*/  HFMA2 R13, -RZ, RZ, 0, 0 ;  /* 0x00000000ff0d7431 */ /* 0x000fe400000001ff */
[----:B------:R-:W-:Y:S01]  /*4020*/  IMAD.MOV.U32 R15, RZ, RZ, 0x1 ;  /* 0x00000001ff0f7424 */ /* 0x000fe200078e00ff */
[----:B------:R-:W-:Y:S01]  /*4030*/  MOV R7, 0x1000 ;  /* 0x0000100000077802 */ /* 0x000fe20000000f00 */
[----:B------:R-:W3:Y:S01]  /*4040*/  LDCU.128 UR28, c[0x0][0xb10] ;  /* 0x00016200ff1c77ac */ /* 0x000ee20008000c00 */
[----:B------:R-:W-:Y:S01]  /*4050*/  IMAD.MOV.U32 R14, RZ, RZ, RZ ;  /* 0x000000ffff0e7224 */ /* 0x000fe200078e00ff */
[----:B------:R-:W4:Y:S01]  /*4060*/  LDC.64 R16, c[0x0][0x348] ;  /* 0x0000d200ff107b82 */ /* 0x000f220000000a00 */
[----:B------:R-:W1:Y:S01]  /*4070*/  LDCU UR27, c[0x0][0x374] ;  /* 0x00006e80ff1b77ac */ /* 0x000e620008000800 */
[----:B------:R-:W2:Y:S06]  /*4080*/  LDCU UR15, c[0x0][0xb0c] ;  /* 0x00016180ff0f77ac */ /* 0x000eac0008000800 */
[----:B------:R-:W4:Y:S01]  /*4090*/  LDC.64 R2, c[0x0][0x888] ;  /* 0x00022200ff027b82 */ /* 0x000f220000000a00 */
[----:B------:R-:W2:Y:S01]  /*40a0*/  LDCU UR39, c[0x0][0xb20] ;  /* 0x00016400ff2777ac */ /* 0x000ea20008000800 */
[----:B------:R-:W2:Y:S06]  /*40b0*/  LDCU UR4, c[0x0][0xb30] ;  /* 0x00016600ff0477ac */ /* 0x000eac0008000800 */
[----:B------:R-:W4:Y:S01]  /*40c0*/  LDC.64 R4, c[0x0][0x890] ;  /* 0x00022400ff047b82 */ /* 0x000f220000000a00 */
[----:B------:R-:W-:Y:S01]  /*40d0*/  UMOV UR21, 0x400 ;  /* 0x0000040000157882 */ /* 0x000fe20000000000 */
[----:B---3--:R-:W-:-:S02]  /*40e0*/  UIMAD.WIDE.U32 UR6, UR32, UR28, URZ ;  /* 0x0000001c200672a5 */ /* 0x008fc4000f8e00ff */
[----:B-1----:R-:W-:Y:S02]  /*40f0*/  UIMAD.WIDE.U32 UR8, UR27, UR31, URZ ;  /* 0x0000001f1b0872a5 */ /* 0x002fe4000f8e00ff */
[----:B--2---:R-:W-:Y:S02]  /*4100*/  ULEA UR21, UR10, UR21, 0x18 ;  /* 0x000000150a157291 */ /* 0x004fe4000f8ec0ff */
[----:B------:R-:W-:Y:S02]  /*4110*/  UPLOP3.LUT UP3, UPT, UPT, UPT, UPT, 0x40, 0x4 ;  /* 0x000000000004789c */ /* 0x000fe40003f6e870 */
[----:B------:R-:W-:Y:S02]  /*4120*/  UIADD3 UR33, UPT, UPT, UR21, 0x58, URZ ;  /* 0x0000005815217890 */ /* 0x000fe4000fffe0ff */
[----:B------:R-:W-:Y:S01]  /*4130*/  UIADD3 UR17, UPT, UPT, UR21, 0x50, URZ ;  /* 0x0000005015117890 */ /* 0x000fe2000fffe0ff */
[----:B------:R-:W-:Y:S01]  /*4140*/  UMOV UR6, UR7 ;  /* 0x0000000700067c82 */ /* 0x000fe20008000000 */
[----:B------:R-:W-:Y:S01]  /*4150*/  UMOV UR35, UR9 ;  /* 0x0000000900237c82 */ /* 0x000fe20008000000 */
[----:B------:R-:W-:-:S02]  /*4160*/  UISETP.GE.AND UP0, UPT, UR42, 0x1, UPT ;  /* 0x000000012a00788c */ /* 0x000fc4000bf06270 */
[----:B------:R-:W-:Y:S01]  /*4170*/  UISETP.NE.AND UP4, UPT, UR42, 0x1, UPT ;  /* 0x000000012a00788c */ /* 0x000fe2000bf85270 */
[----:B------:R-:W1:Y:S01]  /*4180*/  LDCU.64 UR22, c[0x0][0xb28] ;  /* 0x00016500ff1677ac */ /* 0x000e620008000a00 */
[----:B------:R-:W-:Y:S02]  /*4190*/  UISETP.NE.AND UP6, UPT, UR15, 0x1, UPT ;  /* 0x000000010f00788c */ /* 0x000fe4000bfc5270 */
[----:B------:R-:W-:Y:S02]  /*41a0*/  UISETP.NE.AND UP5, UPT, UR30, 0x1, UPT ;  /* 0x000000011e00788c */ /* 0x000fe4000bfa5270 */
[----:B------:R-:W-:Y:S02]  /*41b0*/  UPRMT UR33, UR10, 0x654, UR33 ;  /* 0x000006540a217896 */ /* 0x000fe40008000021 */
[----:B------:R-:W-:Y:S02]  /*41c0*/  USHF.R.U32.HI UR37, URZ, UR29, UR6 ;  /* 0x0000001dff257299 */ /* 0x000fe40008011606 */
[----:B------:R-:W-:-:S02]  /*41d0*/  UPRMT UR34, UR10, 0x654, UR17 ;  /* 0x000006540a227896 */ /* 0x000fc40008000011 */
[----:B------:R-:W-:Y:S02]  /*41e0*/  USHF.R.U32.HI UR35, URZ, UR39, UR35 ;  /* 0x00000027ff237299 */ /* 0x000fe40008011623 */
[----:B------:R-:W-:-:S11]  /*41f0*/  UISETP.NE.AND UP2, UPT, UR4, 0x1, UPT ;  /* 0x000000010400788c */ /* 0x000fd6000bf45270 */
.L_x_84:
[C---:B------:R-:W-:Y:S02]  /*4200*/  LEA R12, R14.reuse, UR21, 0x3 ;  /* 0x000000150e0c7c11 */ /* 0x040fe4000f8e18ff */
[----:B------:R-:W-:Y:S02]  /*4210*/  SHF.L.U32 R9, R13, 0x1f, RZ ;  /* 0x0000001f0d097819 */ /* 0x000fe400000006ff */
[----:B------:R-:W-:Y:S02]  /*4220*/  LEA R10, R14, UR21, 0x4 ;  /* 0x000000150e0a7c11 */ /* 0x000fe4000f8e20ff */
[----:B--2---:R-:W2:Y:S02]  /*4230*/  SYNCS.PHASECHK.TRANS64.TRYWAIT P0, [R12+URZ+0x80], R9 ;  /* 0x000080090c0075a7 */ /* 0x004ea400080011ff */
[----:B--2---:R-:W-:Y:S05]  /*4240*/  @!P0 BRA `(.L_x_76) ;  /* 0x0000003c00b48947 */ /* 0x004fea0003800000 */
.L_x_142:
[----:B--2---:R-:W2:Y:S01]  /*4250*/  LDS.128 R8, [R10+0x110] ;  /* 0x000110000a087984 */ /* 0x004ea20000000c00 */
[----:B------:R-:W-:Y:S01]  /*4260*/  UISETP.GE.AND UP0, UPT, UR42, 0x1, UPT ;  /* 0x000000012a00788c */ /* 0x000fe2000bf06270 */
[----:B------:R-:W-:Y:S01]  /*4270*/  @!PT LDS RZ, [RZ] ;  /* 0x00000000fffff984 */ /* 0x000fe20000000800 */
[----:B------:R-:W-:Y:S01]  /*4280*/  @!PT LDS RZ, [RZ] ;  /* 0x00000000fffff984 */ /* 0x000fe20000000800 */
[----:B------:R-:W-:Y:S01]  /*4290*/  @!PT LDS RZ, [RZ] ;  /* 0x00000000fffff984 */ /* 0x000fe20000000800 */
[----:B------:R-:W-:Y:S01]  /*42a0*/  @!PT LDS RZ, [RZ] ;  /* 0x00000000fffff984 */ /* 0x000fe20000000800 */
[----:B------:R3:W-:Y:S06]  /*42b0*/  MEMBAR.ALL.CTA ;  /* 0x0000000000007992 */ /* 0x0007ec0000008000 */
[----:B---3--:R-:W3:Y:S01]  /*42c0*/  FENCE.VIEW.ASYNC.S ;  /* 0x00000000000073c6 */ /* 0x008ee20000000000 */
[----:B--2---:R-:W-:Y:S11]  /*42d0*/  LOP3.LUT P0, RZ, R10, 0x1, RZ, 0xc0, !PT ;  /* 0x000000010aff7812 */ /* 0x004ff6000780c0ff */
[----:B------:R-:W-:Y:S02]  /*42e0*/  @!UPT UIADD3 URZ, UPT, UPT, URZ, URZ, URZ ;  /* 0x000000fffffff290 */ /* 0x000fe4000fffe0ff */
[----:B---3--:R-:W-:Y:S01]  /*42f0*/  VOTEU.ANY UP1, P0 ;  /* 0x0000000000ff7886 */ /* 0x008fe20000020100 */
[----:B------:R-:W-:Y:S11]  /*4300*/  PLOP3.LUT P0, PT, PT, PT, UP1, 0x80, 0x8 ;  /* 0x000000000008781c */ /* 0x000ff60003f0f018 */
[----:B------:R-:W-:Y:S02]  /*4310*/  @!UPT UIADD3 URZ, UPT, UPT, URZ, URZ, URZ ;  /* 0x000000fffffff290 */ /* 0x000fe4000fffe0ff */
[----:B------:R-:W-:Y:S02]  /*4320*/  @P0 SHF.R.U32.HI R0, RZ, 0x10, R9 ;  /* 0x00000010ff000819 */ /* 0x000fe40000011609 */
[----:B------:R-:W-:Y:S02]  /*4330*/  @P0 MOV R6, R8 ;  /* 0x0000000800060202 */ /* 0x000fe40000000f00 */
[----:B------:R-:W-:Y:S01]  /*4340*/  @P0 R2UR UR4, R0 ;  /* 0x00000000000402ca */ /* 0x000fe200000e0000 */
[----:B------:R-:W-:Y:S01]  /*4350*/  VIADD R0, R12, 0x90 ;  /* 0x000000900c007836 */ /* 0x000fe20000000000 */
[----:B------:R-:W-:Y:S02]  /*4360*/  @P0 LOP3.LUT R8, R9, 0xffff, RZ, 0xc0, !PT ;  /* 0x0000ffff09080812 */ /* 0x000fe400078ec0ff */
[----:B------:R-:W-:Y:S02]  /*4370*/  @P0 R2UR UR6, R6 ;  /* 0x00000000060602ca */ /* 0x000fe400000e0000 */
[----:B------:R-:W-:Y:S02]  /*4380*/  PRMT R0, RZ, 0x654, R0 ;  /* 0x00000654ff007816 */ /* 0x000fe40000000000 */
[----:B------:R-:W-:Y:S02]  /*4390*/  @P0 R2UR UR5, R8 ;  /* 0x00000000080502ca */ /* 0x000fe400000e0000 */
[----:B------:R2:W-:Y:S03]  /*43a0*/  SYNCS.ARRIVE.TRANS64.RED.A1T0 RZ, [R0+URZ], RZ ;  /* 0x000000ff00ff79a7 */ /* 0x0005e600081004ff */
[----:B------:R-:W-:Y:S04]  /*43b0*/  @UP1 UMOV UR26, UR4 ;  /* 0x00000004001a1c82 */ /* 0x000fe80008000000 */
[----:B------:R-:W-:Y:S04]  /*43c0*/  @UP1 UMOV UR14, UR6 ;  /* 0x00000006000e1c82 */ /* 0x000fe80008000000 */
[----:B------:R-:W-:Y:S01]  /*43d0*/  @UP1 UMOV UR13, UR5 ;  /* 0x00000005000d1c82 */ /* 0x000fe20008000000 */
[----:B------:R-:W-:Y:S05]  /*43e0*/  BRA.U !UP0, `(.L_x_77) ;  /* 0x0000000108a47547 */ /* 0x000fea000b800000 */
[----:B------:R-:W-:Y:S02]  /*43f0*/  UIMAD.WIDE.U32 UR8, UR13, UR31, URZ ;  /* 0x0000001f0d0872a5 */ /* 0x000fe4000f8e00ff */
[----:B------:R-:W-:Y:S02]  /*4400*/  UIMAD.WIDE.U32 UR10, UR14, UR28, URZ ;  /* 0x0000001c0e0a72a5 */ /* 0x000fe4000f8e00ff */
[----:B------:R-:W-:Y:S02]  /*4410*/  USEL UR4, UR27, UR35, !UP5 ;  /* 0x000000231b047287 */ /* 0x000fe4000e800000 */
[----:B------:R-:W-:Y:S02]  /*4420*/  USEL UR7, UR32, UR37, !UP6 ;  /* 0x0000002520077287 */ /* 0x000fe4000f000000 */
[----:B-1----:R-:W-:Y:S02]  /*4430*/  UIMAD.WIDE.U32 UR18, UR4, UR22, URZ ;  /* 0x00000016041272a5 */ /* 0x002fe4000f8e00ff */
[----:B------:R-:W-:Y:S01]  /*4440*/  UIMAD.WIDE.U32 UR24, UR7, UR22, URZ ;  /* 0x00000016071872a5 */ /* 0x000fe2000f8e00ff */
[----:B------:R-:W-:Y:S02]  /*4450*/  UMOV UR5, UR9 ;  /* 0x0000000900057c82 */ /* 0x000fe40008000000 */
[----:B------:R-:W-:Y:S03]  /*4460*/  USHF.R.U32.HI UR6, URZ, UR39, UR5 ;  /* 0x00000027ff067299 */ /* 0x000fe60008011605 */
[----:B------:R-:W-:Y:S01]  /*4470*/  UMOV UR5, UR11 ;  /* 0x0000000b00057c82 */ /* 0x000fe20008000000 */
[----:B------:R-:W-:Y:S02]  /*4480*/  USEL UR6, UR13, UR6, !UP5 ;  /* 0x000000060d067287 */ /* 0x000fe4000e800000 */
[----:B------:R-:W-:Y:S02]  /*4490*/  USHF.R.U32.HI UR8, URZ, UR29, UR5 ;  /* 0x0000001dff087299 */ /* 0x000fe40008011605 */
[----:B------:R-:W-:Y:S01]  /*44a0*/  UIMAD.WIDE.U32 UR10, UR6, UR22, URZ ;  /* 0x00000016060a72a5 */ /* 0x000fe2000f8e00ff */
[----:B------:R-:W-:Y:S02]  /*44b0*/  UMOV UR5, UR19 ;  /* 0x0000001300057c82 */ /* 0x000fe40008000000 */
[----:B------:R-:W-:Y:S03]  /*44c0*/  @UP4 USHF.R.U32.HI UR4, URZ, UR23, UR5 ;  /* 0x00000017ff044299 */ /* 0x000fe60008011605 */
[----:B------:R-:W-:Y:S01]  /*44d0*/  UMOV UR5, UR25 ;  /* 0x0000001900057c82 */ /* 0x000fe20008000000 */
[----:B------:R-:W-:Y:S02]  /*44e0*/  UIMAD UR4, UR42, UR4, URZ ;  /* 0x000000042a0472a4 */ /* 0x000fe4000f8e02ff */
[----:B------:R-:W-:Y:S02]  /*44f0*/  @UP4 USHF.R.U32.HI UR7, URZ, UR23, UR5 ;  /* 0x00000017ff074299 */ /* 0x000fe40008011605 */
[----:B------:R-:W-:Y:S02]  /*4500*/  USEL UR5, UR14, UR8, !UP6 ;  /* 0x000000080e057287 */ /* 0x000fe4000f000000 */
[----:B------:R-:W-:Y:S02]  /*4510*/  UIMAD UR8, UR42, UR7, URZ ;  /* 0x000000072a0872a4 */ /* 0x000fe4000f8e02ff */
[----:B------:R-:W-:Y:S03]  /*4520*/  UISETP.GE.AND UP0, UPT, UR6, UR4, UPT ;  /* 0x000000040600728c */ /* 0x000fe6000bf06270 */
[----:B------:R-:W-:Y:S01]  /*4530*/  UMOV UR4, UR11 ;  /* 0x0000000b00047c82 */ /* 0x000fe20008000000 */
[----:B------:R-:W-:Y:S02]  /*4540*/  UISETP.GE.OR UP0, UPT, UR5, UR8, UP0 ;  /* 0x000000080500728c */ /* 0x000fe40008706670 */
[----:B------:R-:W-:Y:S02]  /*4550*/  USHF.R.U32.HI UR4, URZ, UR23, UR4 ;  /* 0x00000017ff047299 */ /* 0x000fe40008011604 */
[----:B------:R-:W-:Y:S02]  /*4560*/  UIMAD.WIDE.U32 UR8, UR5, UR22, URZ ;  /* 0x00000016050872a5 */ /* 0x000fe4000f8e00ff */
[----:B------:R-:W-:Y:S04]  /*4570*/  USEL UR10, UR6, UR4, !UP4 ;  /* 0x00000004060a7287 */ /* 0x000fe8000e000000 */
[----:B------:R-:W-:Y:S01]  /*4580*/  UIADD3 UR11, UPT, UPT, -UR10, URZ, URZ ;  /* 0x000000ff0a0b7290 */ /* 0x000fe2000fffe1ff */
[----:B------:R-:W-:Y:S02]  /*4590*/  @!UP0 UMOV UR4, UR9 ;  /* 0x0000000900048c82 */ /* 0x000fe40008000000 */
[----:B------:R-:W-:Y:S02]  /*45a0*/  @!UP0 USHF.R.U32.HI UR4, URZ, UR23, UR4 ;  /* 0x00000017ff048299 */ /* 0x000fe40008011604 */
[----:B------:R-:W-:Y:S02]  /*45b0*/  UIMAD UR8, UR42, UR11, UR6 ;  /* 0x0000000b2a0872a4 */ /* 0x000fe4000f8e0206 */
[----:B------:R-:W-:Y:S04]  /*45c0*/  @!UP0 USEL UR4, UR5, UR4, !UP4 ;  /* 0x0000000405048287 */ /* 0x000fe8000e000000 */
[----:B------:R-:W-:Y:S02]  /*45d0*/  @!UP0 UIMAD UR8, UR7, UR8, UR4 ;  /* 0x00000008070882a4 */ /* 0x000fe4000f8e0204 */
[----:B------:R-:W-:Y:S02]  /*45e0*/  @!UP0 UIADD3 UR9, UPT, UPT, UR10, -UR4, URZ ;  /* 0x800000040a098290 */ /* 0x000fe4000fffe0ff */
[----:B------:R-:W-:Y:S02]  /*45f0*/  UIADD3 UR4, UPT, UPT, -UR5, URZ, URZ ;  /* 0x000000ff05047290 */ /* 0x000fe4000fffe1ff */
[----:B------:R-:W-:Y:S02]  /*4600*/  UIADD3 UR7, UPT, UPT, -UR6, URZ, URZ ;  /* 0x000000ff06077290 */ /* 0x000fe4000fffe1ff */
[----:B------:R-:W-:Y:S02]  /*4610*/  @!UP0 UIMAD UR6, UR9, UR42, UR5 ;  /* 0x0000002a090682a4 */ /* 0x000fe4000f8e0205 */
[----:B------:R-:W-:Y:S02]  /*4620*/  UIMAD UR14, UR15, UR4, UR14 ;  /* 0x000000040f0e72a4 */ /* 0x000fe4000f8e020e */
[----:B------:R-:W-:Y:S01]  /*4630*/  UIMAD UR13, UR30, UR7, UR13 ;  /* 0x000000071e0d72a4 */ /* 0x000fe2000f8e020d */
[----:B------:R-:W-:Y:S02]  /*4640*/  @!UP0 UMOV UR5, UR8 ;  /* 0x0000000800058c82 */ /* 0x000fe40008000000 */
[----:B------:R-:W-:Y:S02]  /*4650*/  UIMAD UR14, UR5, UR15, UR14 ;  /* 0x0000000f050e72a4 */ /* 0x000fe4000f8e020e */
[----:B------:R-:W-:Y:S11]  /*4660*/  UIMAD UR13, UR6, UR30, UR13 ;  /* 0x0000001e060d72a4 */ /* 0x000ff6000f8e020d */
[----:B------:R-:W-:Y:S01]  /*4670*/  @!UPT UIADD3 URZ, UPT, UPT, URZ, URZ, URZ ;  /* 0x000000fffffff290 */ /* 0x000fe2000fffe0ff */
.L_x_77:
[----:B------:R-:W3:Y:S01]  /*4680*/  @!UP2 LDCU.128 UR8, c[0x0][0xb10] ;  /* 0x00016200ff08a7ac */ /* 0x000ee20008000c00 */
[C---:B----4-:R-:W-:Y:S02]  /*4690*/  ISETP.NE.U32.AND P1, PT, R4.reuse, RZ, PT ;  /* 0x000000ff0400720c */ /* 0x050fe40003f25070 */
[----:B------:R-:W-:Y:S02]  /*46a0*/  ISETP.NE.U32.AND P0, PT, R4, RZ, PT ;  /* 0x000000ff0400720c */ /* 0x000fe40003f05070 */
[C---:B------:R-:W-:Y:S02]  /*46b0*/  ISETP.NE.AND.EX P1, PT, R5.reuse, RZ, PT, P1 ;  /* 0x000000ff0500720c */ /* 0x040fe40003f25310 */
[----:B------:R-:W-:Y:S01]  /*46c0*/  ISETP.NE.AND.EX P0, PT, R5, RZ, PT, P0 ;  /* 0x000000ff0500720c */ /* 0x000fe20003f05300 */
[----:B------:R-:W4:Y:S01]  /*46d0*/  @!UP2 LDCU UR5, c[0x0][0xb0c] ;  /* 0x00016180ff05a7ac */ /* 0x000f220008000800 */
[----:B------:R-:W-:Y:S01]  /*46e0*/  SHF.L.U32 R9, R15, 0x1f, RZ ;  /* 0x0000001f0f097819 */ /* 0x000fe200000006ff */
[----:B------:R-:W-:Y:S02]  /*46f0*/  USHF.L.U32 UR19, UR16, 0x6, URZ ;  /* 0x0000000610137899 */ /* 0x000fe400080006ff */
[----:B------:R-:W-:Y:S02]  /*4700*/  USHF.L.U32 UR18, UR20, 0x7, URZ ;  /* 0x0000000714127899 */ /* 0x000fe400080006ff */
[----:B---3--:R-:W-:Y:S07]  /*4710*/  UIMAD.WIDE.U32 UR6, UR14, UR8, URZ ;  /* 0x000000080e0672a5 */ /* 0x008fee000f8e00ff */
[----:B------:R-:W-:Y:S01]  /*4720*/  @!UP2 UMOV UR4, UR7 ;  /* 0x000000070004ac82 */ /* 0x000fe20008000000 */
[----:B----4-:R-:W-:Y:S02]  /*4730*/  @!UP2 UISETP.NE.AND UP0, UPT, UR5, 0x1, UPT ;  /* 0x000000010500a88c */ /* 0x010fe4000bf05270 */
[----:B------:R-:W-:Y:S02]  /*4740*/  @!UP2 USHF.R.U32.HI UR4, URZ, UR9, UR4 ;  /* 0x00000009ff04a299 */ /* 0x000fe40008011604 */
[----:B------:R-:W-:Y:S02]  /*4750*/  UIMAD.WIDE.U32 UR6, UR13, UR11, URZ ;  /* 0x0000000b0d0672a5 */ /* 0x000fe4000f8e00ff */
[----:B------:R-:W-:Y:S02]  /*4760*/  @!UP2 USEL UR8, UR14, UR4, !UP0 ;  /* 0x000000040e08a287 */ /* 0x000fe4000c000000 */
[----:B------:R-:W-:Y:S03]  /*4770*/  @!UP2 UISETP.NE.AND UP0, UPT, UR10, 0x1, UPT ;  /* 0x000000010a00a88c */ /* 0x000fe6000bf05270 */
[----:B------:R-:W-:Y:S02]  /*4780*/  @!UP2 UMOV UR6, UR7 ;  /* 0x000000070006ac82 */ /* 0x000fe40008000000 */
[----:B------:R-:W3:Y:S02]  /*4790*/  @!UP2 LDCU UR4, c[0x0][0xb20] ;  /* 0x00016400ff04a7ac */ /* 0x000ee40008000800 */
[----:B---3--:R-:W-:Y:S04]  /*47a0*/  @!UP2 USHF.R.U32.HI UR6, URZ, UR4, UR6 ;  /* 0x00000004ff06a299 */ /* 0x008fe80008011606 */
[----:B------:R-:W-:Y:S04]  /*47b0*/  @!UP2 USEL UR6, UR13, UR6, !UP0 ;  /* 0x000000060d06a287 */ /* 0x000fe8000c000000 */
[----:B------:R-:W-:Y:S02]  /*47c0*/  @!UP2 UIADD3 UR4, UPT, UPT, -UR8, UR6, URZ ;  /* 0x000000060804a290 */ /* 0x000fe4000fffe1ff */
[----:B------:R-:W-:Y:S02]  /*47d0*/  @!UP2 UIADD3 UR6, UPT, UPT, UR8, -UR6, URZ ;  /* 0x800000060806a290 */ /* 0x000fe4000fffe0ff */
[----:B------:R-:W-:Y:S02]  /*47e0*/  @!UP2 UIMAD UR14, UR4, UR5, UR14 ;  /* 0x00000005040ea2a4 */ /* 0x000fe4000f8e020e */
[----:B------:R-:W-:Y:S01]  /*47f0*/  @!UP2 UIMAD UR13, UR6, UR10, UR13 ;  /* 0x0000000a060da2a4 */ /* 0x000fe2000f8e020d */
[----:B------:R-:W-:Y:S11]  /*4800*/  BRA.U UP3, `(.L_x_78) ;  /* 0x0000000103107547 */ /* 0x000ff6000b800000 */
[----:B--2---:R-:W-:Y:S04]  /*4810*/  MOV R0, UR38 ;  /* 0x0000002600007c02 */ /* 0x004fe80008000f00 */
[----:B------:R-:W-:Y:S04]  /*4820*/  SHF.L.U32 R11, R0, 0x1f, RZ ;  /* 0x0000001f000b7819 */ /* 0x000fe800000006ff */
[----:B------:R-:W2:Y:S02]  /*4830*/  SYNCS.PHASECHK.TRANS64.TRYWAIT P2, [UR21+0x78], R11 ;  /* 0x0000780bff0075a7 */ /* 0x000ea40008041115 */
[----:B--2---:R-:W-:Y:S05]  /*4840*/  @!P2 BRA `(.L_x_79) ;  /* 0x000000380048a947 */ /* 0x004fea0003800000 */
.L_x_78:
[----:B------:R-:W-:Y:S05]  /*4850*/  @!P1 BRA `(.L_x_80) ;  /* 0x0000000000309947 */ /* 0x000fea0003800000 */
[----:B------:R-:W-:Y:S01]  /*4860*/  ISETP.NE.U32.AND P1, PT, R2, RZ, PT ;  /* 0x000000ff0200720c */ /* 0x000fe20003f25070 */
[----:B------:R-:W3:Y:S01]  /*4870*/  LDCU.64 UR4, c[0x0][0x358] ;  /* 0x00006b00ff0477ac */ /* 0x000ee20008000a00 */
[----:B------:R-:W-:Y:S02]  /*4880*/  IMAD.MOV.U32 R84, RZ, RZ, 0x1 ;  /* 0x00000001ff547424 */ /* 0x000fe400078e00ff */
[----:B------:R-:W-:Y:S11]  /*4890*/  ISETP.NE.AND.EX P1, PT, R3, RZ, PT, P1 ;  /* 0x000000ff0300720c */ /* 0x000ff60003f25310 */
[----:B------:R-:W-:Y:S02]  /*48a0*/  @!UPT UIADD3 URZ, UPT, UPT, URZ, URZ, URZ ;  /* 0x000000fffffff290 */ /* 0x000fe4000fffe0ff */
[----:B--2---:R-:W2:Y:S01]  /*48b0*/  @P1 LDC.64 R10, c[0x0][0x888] ;  /* 0x00022200ff0a1b82 */ /* 0x004ea20000000a00 */
[----:B------:R-:W-:Y:S04]  /*48c0*/  @P1 IMAD R0, R4, UR36, RZ ;  /* 0x0000002404001c24 */ /* 0x000fe8000f8e02ff */
[----:B--2---:R-:W-:Y:S04]  /*48d0*/  @P1 IMAD.WIDE R10, R0, 0x4, R10 ;  /* 0x00000004000a1825 */ /* 0x004fe800078e020a */
[----:B------:R-:W-:Y:S01]  /*48e0*/  HFMA2 R0, -RZ, RZ, 0, 5.9604644775390625e-08 ;  /* 0x00000001ff007431 */ /* 0x000fe200000001ff */
[----:B---3-5:R3:W5:Y:S04]  /*48f0*/  @P1 LDG.E R41, desc[UR4][R10.64] ;  /* 0x000000040a291981 */ /* 0x028768000c1e1900 */
[----:B------:R-:W-:Y:S01]  /*4900*/  @!P1 PRMT R84, R0, 0x7610, R84 ;  /* 0x0000761000549816 */ /* 0x000fe20000000054 */
[----:B---3--:R-:W4:Y:S06]  /*4910*/  @!P1 LDC R41, c[0x0][0x880] ;  /* 0x00022000ff299b82 */ /* 0x008f2c0000000800 */
.L_x_80:
[----:B----45:R-:W-:Y:S01]  /*4920*/  @!P0 FSETP.EQ.AND P1, PT, R41, RZ, PT ;  /* 0x000000ff2900820b */ /* 0x030fe20003f22000 */
[----:B------:R-:W-:Y:S01]  /*4930*/  @!UPT UIADD3 URZ, UPT, UPT, URZ, URZ, URZ ;  /* 0x000000fffffff290 */ /* 0x000fe2000fffe0ff */
[----:B------:R-:W-:Y:S11]  /*4940*/  @!P0 BRA `(.L_x_81) ;  /* 0x0000000000188947 */ /* 0x000ff60003800000 */
[----:B------:R-:W-:Y:S02]  /*4950*/  LOP3.LUT P0, RZ, R84, 0xff, RZ, 0xc0, !PT ;  /* 0x000000ff54ff7812 */ /* 0x000fe4000780c0ff */
[----:B------:R-:W-:Y:S04]  /*4960*/  ISETP.NE.U32.AND P1, PT, R2, RZ, PT ;  /* 0x000000ff0200720c */ /* 0x000fe80003f25070 */
[----:B------:R-:W-:Y:S04]  /*4970*/  ISETP.NE.AND.EX P1, PT, R3, RZ, PT, P1 ;  /* 0x000000ff0300720c */ /* 0x000fe80003f25310 */
[----:B------:R-:W-:Y:S03]  /*4980*/  PLOP3.LUT P1, PT, P1, PT, PT, 0x8, 0x80 ;  /* 0x000000000080781c */ /* 0x000fe60000f2e170 */
[----:B------:R-:W-:Y:S11]  /*4990*/  @P0 FSETP.EQ.AND P1, PT, R41, RZ, PT ;  /* 0x000000ff2900020b */ /* 0x000ff60003f22000 */
[----:B------:R-:W-:Y:S02]  /*49a0*/  @!UPT UIADD3 URZ, UPT, UPT, URZ, URZ, URZ ;  /* 0x000000fffffff290 */ /* 0x000fe4000fffe0ff */
.L_x_81:
[----:B------:R-:W3:Y:S01]  /*49b0*/  SYNCS.PHASECHK.TRANS64.TRYWAIT P2, [UR21+0x60], R9 ;  /* 0x00006009ff0075a7 */ /* 0x000ee20008041115 */
[----:B------:R-:W-:Y:S04]  /*49c0*/  ELECT P0, URZ, PT ;  /* 0x0000000000ff782f */ /* 0x000fe80003800000 */
[----:B------:R-:W-:Y:S11]  /*49d0*/  PLOP3.LUT P1, PT, P1, P0, PT, 0xf2, 0x2f ;  /* 0x00000000002f781c */ /* 0x000ff60000f21e72 */
[----:B------:R-:W-:Y:S02]  /*49e0*/  @!UPT UIADD3 URZ, UPT, UPT, URZ, URZ, URZ ;  /* 0x000000fffffff290 */ /* 0x000fe4000fffe0ff */
[----:B------:R-:W-:Y:S05]  /*49f0*/  @!P1 IADD3 R8, P0, PT, R16, 0x580, RZ ;  /* 0x0000058010089810 */ /* 0x000fea0007f1e0ff */
[----:B------:R-:W-:Y:S01]  /*4a00*/  @!P1 IMAD.X R6, RZ, RZ, R17, P0 ;  /* 0x000000ffff069224 */ /* 0x000fe200000e0611 */
[----:B---3--:R-:W-:Y:S07]  /*4a10*/  @!P2 BRA `(.L_x_82) ;  /* 0x0000003400eca947 */ /* 0x008fee0003800000 */
.L_x_145:
[----:B------:R-:W-:Y:S01]  /*4a20*/  @!P1 R2UR UR5, R8 ;  /* 0x00000000080592ca */ /* 0x000fe200000e0000 */
[----:B------:R-:W-:Y:S01]  /*4a30*/  VOTEU.ALL UP0, P1 ;  /* 0x0000000000ff7886 */ /* 0x000fe20000800000 */
[----:B------:R-:W-:Y:S01]  /*4a40*/  @!P1 R2UR UR4, R6 ;  /* 0x00000000060492ca */ /* 0x000fe200000e0000 */
[----:B--2---:R-:W-:Y:S01]  /*4a50*/  @!P1 IMAD.MOV.U32 R0, RZ, RZ, 0x1000 ;  /* 0x00001000ff009424 */ /* 0x004fe200078e00ff */
[----:B------:R-:W-:Y:S01]  /*4a60*/  UMOV UR6, 0x0 ;  /* 0x0000000000067882 */ /* 0x000fe20000000000 */
[----:B------:R-:W-:Y:S01]  /*4a70*/  UMOV UR7, 0x10000000 ;  /* 0x1000000000077882 */ /* 0x000fe20000000000 */
[----:B------:R-:W-:Y:S01]  /*4a80*/  @!UP0 UIADD3 UR16, UPT, UPT, UR21, 0x200, URZ ;  /* 0x0000020015108890 */ /* 0x000fe2000fffe0ff */
[----:B------:R-:W-:Y:S01]  /*4a90*/  VIADD R14, R14, 0x1 ;  /* 0x000000010e0e7836 */ /* 0x000fe20000000000 */
[----:B------:R-:W-:Y:S01]  /*4aa0*/  VOTEU.ALL UP0, P1 ;  /* 0x0000000000ff7886 */ /* 0x000fe20000800000 */
[----:B------:R-:W-:Y:S04]  /*4ab0*/  UMOV UR20, UR36 ;  /* 0x0000002400147c82 */ /* 0x000fe80008000000 */
[----:B------:R-:W-:Y:S02]  /*4ac0*/  IMAD.U32 R10, RZ, RZ, UR5 ;  /* 0x00000005ff0a7e24 */ /* 0x000fe4000f8e00ff */
[----:B------:R-:W-:Y:S03]  /*4ad0*/  IMAD.U32 R11, RZ, RZ, UR4 ;  /* 0x00000004ff0b7e24 */ /* 0x000fe6000f8e00ff */
[----:B------:R-:W-:Y:S02]  /*4ae0*/  @!P1 R2UR UR4, R10 ;  /* 0x000000000a0492ca */ /* 0x000fe400000e0000 */
[----:B------:R-:W-:Y:S11]  /*4af0*/  @!P1 R2UR UR5, R11 ;  /* 0x000000000b0592ca */ /* 0x000ff600000e0000 */
[----:B------:R-:W-:Y:S02]  /*4b00*/  @!UPT UIADD3 URZ, UPT, UPT, URZ, URZ, URZ ;  /* 0x000000fffffff290 */ /* 0x000fe4000fffe0ff */
[----:B------:R2:W-:Y:S01]  /*4b10*/  @!UP0 UTMALDG.3D [UR16], [UR4], desc[UR6] ;  /* 0x00000610040085b4 */ /* 0x0005e20008011000 */
[----:B------:R2:W-:Y:S01]  /*4b20*/  @!P1 SYNCS.ARRIVE.TRANS64.RED.A0TR RZ, [UR21+0x50], R0 ;  /* 0x00005000ffff99a7 */ /* 0x0005e20008300415 */
[----:B------:R-:W-:Y:S01]  /*4b30*/  SYNCS.ARRIVE.TRANS64.RED.A1T0 RZ, [UR34], RZ ;  /* 0x000000ffffff79a7 */ /* 0x000fe20008100422 */
[----:B------:R-:W3:Y:S02]  /*4b40*/  SYNCS.PHASECHK.TRANS64.TRYWAIT P0, [UR21+0x68], R9 ;  /* 0x00006809ff0075a7 */ /* 0x000ee40008001115 */
[----:B--23--:R-:W-:Y:S05]  /*4b50*/  @!P0 BRA `(.L_x_83) ;  /* 0x0000003400b48947 */ /* 0x00cfea0003800000 */
.L_x_147:
[----:B------:R-:W-:Y:S01]  /*4b60*/  @!P1 IADD3 R6, P0, PT, R16, 0x580, RZ ;  /* 0x0000058010069810 */ /* 0x000fe20007f1e0ff */
[----:B------:R-:W-:Y:S01]  /*4b70*/  VOTEU.ALL UP0, P1 ;  /* 0x0000000000ff7886 */ /* 0x000fe20000800000 */
[----:B------:R-:W-:Y:S01]  /*4b80*/  UMOV UR6, 0x0 ;  /* 0x0000000000067882 */ /* 0x000fe20000000000 */
[----:B------:R-:W-:Y:S01]  /*4b90*/  UMOV UR7, 0x10000000 ;  /* 0x1000000000077882 */ /* 0x000fe20000000000 */
[----:B------:R-:W-:Y:S01]  /*4ba0*/  @!P1 R2UR UR5, R6 ;  /* 0x00000000060592ca */ /* 0x000fe200000e0000 */
[----:B--2---:R-:W-:Y:S01]  /*4bb0*/  @!P1 IMAD.X R0, RZ, RZ, R17, P0 ;  /* 0x000000ffff009224 */ /* 0x004fe200000e0611 */
[----:B------:R-:W-:Y:S01]  /*4bc0*/  @!UP0 UIADD3 UR10, UPT, UPT, UR18, 0x40, URZ ;  /* 0x00000040120a8890 */ /* 0x000fe2000fffe0ff */
[----:B------:R-:W-:Y:S01]  /*4bd0*/  ISETP.NE.AND P0, PT, R14, 0x2, PT ;  /* 0x000000020e00780c */ /* 0x000fe20003f05270 */
[----:B------:R-:W-:Y:S01]  /*4be0*/  @!UP0 UIADD3 UR8, UPT, UPT, UR21, 0x1200, URZ ;  /* 0x0000120015088890 */ /* 0x000fe2000fffe0ff */
[----:B------:R-:W-:Y:S01]  /*4bf0*/  LOP3.LUT R15, R15, 0x1, RZ, 0x3c, !PT ;  /* 0x000000010f0f7812 */ /* 0x000fe200078e3cff */
[----:B------:R-:W-:Y:S01]  /*4c00*/  @!UP0 UIADD3 UR9, UPT, UPT, UR21, 0x58, URZ ;  /* 0x0000005815098890 */ /* 0x000fe2000fffe0ff */
[----:B------:R-:W-:Y:S01]  /*4c10*/  @!P1 R2UR UR4, R0 ;  /* 0x00000000000492ca */ /* 0x000fe200000e0000 */
[----:B------:R-:W-:Y:S01]  /*4c20*/  VOTEU.ALL UP0, P1 ;  /* 0x0000000000ff7886 */ /* 0x000fe20000800000 */
[----:B------:R-:W-:Y:S01]  /*4c30*/  UMOV UR11, UR19 ;  /* 0x00000013000b7c82 */ /* 0x000fe20008000000 */
[----:B------:R-:W-:Y:S01]  /*4c40*/  UMOV UR12, UR36 ;  /* 0x00000024000c7c82 */ /* 0x000fe20008000000 */
[----:B------:R-:W-:Y:S01]  /*4c50*/  SEL R0, RZ, 0x1, P0 ;  /* 0x00000001ff007807 */ /* 0x000fe20000000000 */
[----:B------:R-:W-:Y:S01]  /*4c60*/  UIADD3 UR20, UPT, UPT, UR13, UR62, URZ ;  /* 0x0000003e0d147290 */ /* 0x000fe2000fffe0ff */
[----:B------:R-:W-:Y:S01]  /*4c70*/  IMAD.U32 R8, RZ, RZ, UR5 ;  /* 0x00000005ff087e24 */ /* 0x000fe2000f8e00ff */
[----:B------:R-:W-:Y:S01]  /*4c80*/  SEL R14, R14, RZ, P0 ;  /* 0x000000ff0e0e7207 */ /* 0x000fe20000000000 */
[----:B------:R-:W-:Y:S01]  /*4c90*/  UIADD3 UR16, UPT, UPT, UR14, UR59, URZ ;  /* 0x0000003b0e107290 */ /* 0x000fe2000fffe0ff */
[----:B------:R-:W-:Y:S01]  /*4ca0*/  LOP3.LUT R13, R13, R0, RZ, 0x3c, !PT ;  /* 0x000000000d0d7212 */ /* 0x000fe200078e3cff */
[----:B------:R-:W-:Y:S01]  /*4cb0*/  UPLOP3.LUT UP3, UPT, UPT, UPT, UPT, 0x80, 0x8 ;  /* 0x000000000008789c */ /* 0x000fe20003f6f070 */
[----:B------:R-:W-:Y:S02]  /*4cc0*/  UMOV UR36, UR26 ;  /* 0x0000001a00247c82 */ /* 0x000fe40008000000 */
[----:B------:R-:W-:Y:S01]  /*4cd0*/  IMAD.U32 R9, RZ, RZ, UR4 ;  /* 0x00000004ff097e24 */ /* 0x000fe2000f8e00ff */
[----:B------:R-:W-:Y:S04]  /*4ce0*/  @!P1 R2UR UR4, R8 ;  /* 0x00000000080492ca */ /* 0x000fe800000e0000 */
[----:B------:R-:W-:Y:S11]  /*4cf0*/  @!P1 R2UR UR5, R9 ;  /* 0x00000000090592ca */ /* 0x000ff600000e0000 */
[----:B------:R-:W-:Y:S02]  /*4d00*/  @!UPT UIADD3 URZ, UPT, UPT, URZ, URZ, URZ ;  /* 0x000000fffffff290 */ /* 0x000fe4000fffe0ff */
[----:B------:R2:W-:Y:S01]  /*4d10*/  @!UP0 UTMALDG.3D [UR8], [UR4], desc[UR6] ;  /* 0x00000608040085b4 */ /* 0x0005e20008011000 */
[----:B------:R2:W-:Y:S01]  /*4d20*/  @!P1 SYNCS.ARRIVE.TRANS64.RED.A0TR RZ, [UR21+0x58], R7 ;  /* 0x00005807ffff99a7 */ /* 0x0005e20008300415 */
[----:B------:R-:W-:Y:S01]  /*4d30*/  SYNCS.ARRIVE.TRANS64.RED.A1T0 RZ, [UR33], RZ ;  /* 0x000000ffffff79a7 */ /* 0x000fe20008100421 */
[----:B------:R-:W-:Y:S05]  /*4d40*/  BRA.U UP1, `(.L_x_84) ;  /* 0xfffffff5012c7547 */ /* 0x000fea000b83ffff */
[----:B------:R-:W-:-:S04]  /*4d50*/  SHF.L.U32 R3, R15, 0x1f, RZ ;  /* 0x0000001f0f037819 */ /* 0x000fc800000006ff */
[----:B------:R-:W3:Y:S02]  /*4d60*/  SYNCS.PHASECHK.TRANS64.TRYWAIT P0, [UR21+0x60], R3 ;  /* 0x00006003ff0075a7 */ /* 0x000ee40008001115 */
[----:B---3--:R-:W-:Y:S05]  /*4d70*/  @!P0 BRA `(.L_x_85) ;  /* 0x0000003400448947 */ /* 0x008fea0003800000 */
.L_x_149:
[----:B---3--:R-:W-:-:S07]  /*4d80*/  MOV R0, UR21 ;  /* 0x0000001500007c02 */ /* 0x008fce0008000f00 */
.L_x_86:
[----:B---3--:R-:W-:-:S04]  /*4d90*/  SHF.L.U32 R3, R15, 0x1f, RZ ;  /* 0x0000001f0f037819 */ /* 0x008fc800000006ff */
[----:B------:R3:W4:Y:S03]  /*4da0*/  SYNCS.PHASECHK.TRANS64.TRYWAIT P0, [R0+URZ+0x68], R3 ;  /* 0x00006803000075a7 */ /* 0x00072600080011ff */
[----:B----4-:R-:W-:Y:S05]  /*4db0*/  @!P0 NANOSLEEP.SYNCS 0x989680 ;  /* 0x009896800000895d */ /* 0x010fea0003900000 */
[----:B------:R-:W4:Y:S02]  /*4dc0*/  @!P0 SYNCS.PHASECHK.TRANS64 P0, [R0+URZ+0x68], R3 ;  /* 0x00006803000085a7 */ /* 0x000f2400080010ff */
[----:B-12-4-:R-:W-:Y:S05]  /*4dd0*/  @P0 EXIT ;  /* 0x000000000000094d */ /* 0x016fea0003800000 */
[----:B------:R-:W-:Y:S05]  /*4de0*/  BRA `(.L_x_86) ;  /* 0xfffffffc00e87947 */ /* 0x000fea000383ffff */
.L_x_75:
[----:B------:R-:W-:-:S06]  /*4df0*/  UISETP.GE.AND UP0, UPT, UR17, 0x4, UPT ;  /* 0x000000041100788c */ /* 0x000fcc000bf06270 */
[----:B------:R-:W-:-:S13]  /*4e00*/  PLOP3.LUT P0, PT, PT, PT, UP0, 0x80, 0x8 ;  /* 0x000000000008781c */ /* 0x000fda0003f0f008 */
[----:B-1----:R-:W-:Y:S05]  /*4e10*/  @!P0 EXIT ;  /* 0x000000000000894d */ /* 0x002fea0003800000 */
[----:B------:R-:W1:Y:S08]  /*4e20*/  S2UR UR4, SR_CgaCtaId ;  /* 0x00000000000479c3 */ /* 0x000e700000008800 */
[----:B------:R-:W-:Y:S01]  /*4e30*/  BAR.SYNC.DEFER_BLOCKING 0x6, 0xa0 ;  /* 0x0182800000007b1d */ /* 0x000fe20000010000 */
[C---:B------:R-:W-:Y:S01]  /*4e40*/  IMAD.SHL.U32 R7, R93.reuse, 0x40, RZ ;  /* 0x000000405d077824 */ /* 0x040fe200078e00ff */
[C---:B------:R-:W-:Y:S01]  /*4e50*/  LOP3.LUT R95, R93.reuse, 0x60, RZ, 0xc0, !PT ;  /* 0x000000605d5f7812 */ /* 0x040fe200078ec0ff */
[----:B------:R-:W-:-:S02]  /*4e60*/  IMAD.SHL.U32 R4, R93, 0x20, RZ ;  /* 0x000000205d047824 */ /* 0x000fc400078e00ff */
[----:B------:R-:W-:Y:S02]  /*4e70*/  HFMA2 R36, -RZ, RZ, 0, 0 ;  /* 0x00000000ff247431 */ /* 0x000fe400000001ff */
[----:B------:R-:W-:Y:S01]  /*4e80*/  IMAD.SHL.U32 R6, R93, 0x2, RZ ;  /* 0x000000025d067824 */ /* 0x000fe200078e00ff */
[----:B------:R-:W-:Y:S01]  /*4e90*/  UMOV UR44, 0x400 ;  /* 0x00000400002c7882 */ /* 0x000fe20000000000 */
[----:B------:R-:W2:Y:S01]  /*4ea0*/  LDC.64 R82, c[0x0][0x8b0] ;  /* 0x00022c00ff527b82 */ /* 0x000ea20000000a00 */
[----:B------:R-:W-:Y:S01]  /*4eb0*/  LOP3.LUT R5, R7, 0x180, RZ, 0xc0, !PT ;  /* 0x0000018007057812 */ /* 0x000fe200078ec0ff */
[----:B------:R-:W-:Y:S01]  /*4ec0*/  IMAD.U32 R37, R93, 0x10000, RZ ;  /* 0x000100005d257824 */ /* 0x000fe200078e00ff */
[----:B------:R-:W-:Y:S01]  /*4ed0*/  LOP3.LUT R4, R4, 0xc00, RZ, 0xc0, !PT ;  /* 0x00000c0004047812 */ /* 0x000fe200078ec0ff */
[----:B------:R-:W-:Y:S01]  /*4ee0*/  IMAD.MOV.U32 R92, RZ, RZ, RZ ;  /* 0x000000ffff5c7224 */ /* 0x000fe200078e00ff */
[----:B------:R-:W-:Y:S01]  /*4ef0*/  LOP3.LUT R6, R5, 0x20, R6, 0xf8, !PT ;  /* 0x0000002005067812 */ /* 0x000fe200078ef806 */
[----:B------:R-:W-:Y:S01]  /*4f00*/  IMAD.SHL.U32 R5, R93, 0x8, RZ ;  /* 0x000000085d057824 */ /* 0x000fe200078e00ff */
[----:B------:R-:W-:Y:S01]  /*4f10*/  LOP3.LUT R4, R4, 0x40, R7, 0xf8, !PT ;  /* 0x0000004004047812 */ /* 0x000fe200078ef807 */
[----:B------:R-:W3:Y:S01]  /*4f20*/  LDC.64 R80, c[0x0][0x8a8] ;  /* 0x00022a00ff507b82 */ /* 0x000ee20000000a00 */
[----:B------:R-:W-:Y:S01]  /*4f30*/  LOP3.LUT R37, R37, 0x600000, RZ, 0xc0, !PT ;  /* 0x0060000025257812 */ /* 0x000fe200078ec0ff */
[----:B------:R-:W-:Y:S01]  /*4f40*/  IMAD.MOV.U32 R87, RZ, RZ, RZ ;  /* 0x000000ffff577224 */ /* 0x000fe200078e00ff */
[----:B------:R-:W-:-:S02]  /*4f50*/  LOP3.LUT R5, R6, 0x30, R5, 0x78, !PT ;  /* 0x0000003006057812 */ /* 0x000fc400078e7805 */
[----:B------:R-:W-:Y:S02]  /*4f60*/  CS2R R90, SRZ ;  /* 0x00000000005a7805 */ /* 0x000fe4000001ff00 */
[----:B------:R-:W-:Y:S01]  /*4f70*/  LOP3.LUT R4, R4, 0x200, R7, 0xf8, !PT ;  /* 0x0000020004047812 */ /* 0x000fe200078ef807 */
[----:B------:R-:W-:Y:S01]  /*4f80*/  IMAD.MOV.U32 R89, RZ, RZ, RZ ;  /* 0x000000ffff597224 */ /* 0x000fe200078e00ff */
[----:B------:R-:W-:Y:S01]  /*4f90*/  LOP3.LUT R93, R93, 0x2, RZ, 0xc0, !PT ;  /* 0x000000025d5d7812 */ /* 0x000fe200078ec0ff */
[----:B-1----:R-:W-:Y:S01]  /*4fa0*/  ULEA UR44, UR4, UR44, 0x18 ;  /* 0x0000002c042c7291 */ /* 0x002fe2000f8ec0ff */
[----:B------:R-:W-:Y:S01]  /*4fb0*/  LOP3.LUT R71, R4, R5, RZ, 0xfc, !PT ;  /* 0x0000000504477212 */ /* 0x000fe200078efcff */
[----:B------:R-:W1:Y:S01]  /*4fc0*/  LDCU UR57, c[0x0][0x370] ;  /* 0x00006e00ff3977ac */ /* 0x000e620008000800 */
[----:B------:R-:W-:Y:S01]  /*4fd0*/  IADD3 R88, PT, PT, -R93, RZ, RZ ;  /* 0x000000ff5d587210 */ /* 0x000fe20007ffe1ff */
[----:B------:R-:W-:Y:S01]  /*4fe0*/  UIADD3 UR4, UPT, UPT, UR44, 0x2200, URZ ;  /* 0x000022002c047890 */ /* 0x000fe2000fffe0ff */
[----:B------:R-:W4:Y:S04]  /*4ff0*/  LDCU UR43, c[0x0][0xb0c] ;  /* 0x00016180ff2b77ac */ /* 0x000f280008000800 */
[----:B------:R-:W1:Y:S01]  /*5000*/  LDS R0, [UR44+0x130] ;  /* 0x0001302cff007984 */ /* 0x000e620008000800 */
[----:B------:R-:W-:Y:S01]  /*5010*/  IMAD.U32 R94, RZ, RZ, UR4 ;  /* 0x00000004ff5e7e24 */ /* 0x000fe2000f8e00ff */
[----:B------:R-:W1:Y:S01]  /*5020*/  LDCU UR39, c[0x0][0xb30] ;  /* 0x00016600ff2777ac */ /* 0x000e620008000800 */
[----:B------:R-:W1:Y:S01]  /*5030*/  LDCU.64 UR46, c[0x0][0x888] ;  /* 0x00011100ff2e77ac */ /* 0x000e620008000a00 */
[----:B------:R-:W1:Y:S01]  /*5040*/  LDCU.64 UR40, c[0x0][0xb28] ;  /* 0x00016500ff2877ac */ /* 0x000e620008000a00 */
[----:B------:R-:W1:Y:S01]  /*5050*/  LDCU.64 UR60, c[0x0][0x890] ;  /* 0x00011200ff3c77ac */ /* 0x000e620008000a00 */
[----:B------:R-:W1:Y:S01]  /*5060*/  LDCU.128 UR52, c[0x0][0xb10] ;  /* 0x00016200ff3477ac */ /* 0x000e620008000c00 */
[----:B------:R-:W1:Y:S01]  /*5070*/  LDCU UR56, c[0x0][0x374] ;  /* 0x00006e80ff3877ac */ /* 0x000e620008000800 */
[----:B------:R-:W-:Y:S01]  /*5080*/  UIADD3 UR63, UPT, UPT, UR44, 0x200, URZ ;  /* 0x000002002c3f7890 */ /* 0x000fe2000fffe0ff */
[----:B-1234-:R-:W-:-:S11]  /*5090*/  IMAD.IADD R37, R0, 0x1, R37 ;  /* 0x0000000100257824 */ /* 0x01efd600078e0225 */
.L_x_112:
[----:B------:R-:W-:Y:S02]  /*50a0*/  LEA R3, R87, UR44, 0x3 ;  /* 0x0000002c57037c11 */ /* 0x000fe4000f8e18ff */
[----:B------:R-:W-:Y:S02]  /*50b0*/  SHF.L.U32 R0, R91, 0x1f, RZ ;  /* 0x0000001f5b007819 */ /* 0x000fe400000006ff */
[----:B------:R-:W-:Y:S02]  /*50c0*/  LEA R5, R87, UR44, 0x4 ;  /* 0x0000002c57057c11 */ /* 0x000fe4000f8e20ff */
[----:B-1----:R-:W1:Y:S02]  /*50d0*/  SYNCS.PHASECHK.TRANS64.TRYWAIT P0, [R3+URZ+0x80], R0 ;  /* 0x00008000030075a7 */ /* 0x002e6400080011ff */
[----:B-1----:R-:W-:Y:S05]  /*50e0*/  @!P0 BRA `(.L_x_87) ;  /* 0x0000003000808947 */ /* 0x002fea0003800000 */
.L_x_150:
        /* <DEDUP_REMOVED lines=11> */
[----:B------:R-:W-:Y:S01]  /*51a0*/  PLOP3.LUT P0, PT, PT, PT, UP1, 0x80, 0x8 ;  /* 0x000000000008781c */ /* 0x000fe20003f0f018 */
[----:B------:R-:W-:Y:S11]  /*51b0*/  UP2UR UR45, UPR, URZ, 0x2 ;  /* 0x00000002ff2d7883 */ /* 0x000ff60008000000 */
[----:B------:R-:W-:Y:S01]  /*51c0*/  @!UPT UIADD3 URZ, UPT, UPT, URZ, URZ, URZ ;  /* 0x000000fffffff290 */ /* 0x000fe2000fffe0ff */
[----:B-1----:R-:W-:Y:S02]  /*51d0*/  @P0 SHF.R.U32.HI R0, RZ, 0x10, R5 ;  /* 0x00000010ff000819 */ /* 0x002fe40000011605 */
        /* <DEDUP_REMOVED lines=12> */
[----:B------:R-:W2:Y:S01]  /*52a0*/  LDCU UR12, c[0x0][0xb20] ;  /* 0x00016400ff0c77ac */ /* 0x000ea20008000800 */
[----:B------:R-:W-:Y:S02]  /*52b0*/  UIMAD.WIDE.U32 UR4, UR56, UR55, URZ ;  /* 0x00000037380472a5 */ /* 0x000fe4000f8e00ff */
[----:B------:R-:W-:Y:S02]  /*52c0*/  UIMAD.WIDE.U32 UR6, UR57, UR52, URZ ;  /* 0x00000034390672a5 */ /* 0x000fe4000f8e00ff */
[----:B------:R-:W-:Y:S02]  /*52d0*/  UISETP.NE.AND UP0, UPT, UR54, 0x1, UPT ;  /* 0x000000013600788c */ /* 0x000fe4000bf05270 */
[----:B------:R-:W-:Y:S02]  /*52e0*/  UIMAD.WIDE.U32 UR8, UR37, UR55, URZ ;  /* 0x00000037250872a5 */ /* 0x000fe4000f8e00ff */
[----:B------:R-:W-:Y:S02]  /*52f0*/  UIMAD.WIDE.U32 UR10, UR38, UR52, URZ ;  /* 0x00000034260a72a5 */ /* 0x000fe4000f8e00ff */
[----:B------:R-:W-:Y:S02]  /*5300*/  UISETP.NE.AND UP1, UPT, UR43, 0x1, UPT ;  /* 0x000000012b00788c */ /* 0x000fe4000bf25270 */
[----:B------:R-:W-:Y:S01]  /*5310*/  UISETP.NE.AND UP2, UPT, UR42, 0x1, UPT ;  /* 0x000000012a00788c */ /* 0x000fe2000bf45270 */
[----:B------:R-:W-:Y:S02]  /*5320*/  UMOV UR4, UR5 ;  /* 0x0000000500047c82 */ /* 0x000fe40008000000 */
[----:B--2---:R-:W-:Y:S03]  /*5330*/  USHF.R.U32.HI UR5, URZ, UR12, UR4 ;  /* 0x0000000cff057299 */ /* 0x004fe60008011604 */
[----:B------:R-:W-:Y:S02]  /*5340*/  UMOV UR4, UR7 ;  /* 0x0000000700047c82 */ /* 0x000fe40008000000 */
[----:B------:R-:W-:Y:S02]  /*5350*/  USHF.R.U32.HI UR7, URZ, UR53, UR4 ;  /* 0x00000035ff077299 */ /* 0x000fe40008011604 */
[----:B------:R-:W-:Y:S02]  /*5360*/  USEL UR4, UR56, UR5, !UP0 ;  /* 0x0000000538047287 */ /* 0x000fe4000c000000 */
[----:B------:R-:W-:Y:S01]  /*5370*/  USEL UR7, UR57, UR7, !UP1 ;  /* 0x0000000739077287 */ /* 0x000fe2000c800000 */
[----:B------:R-:W-:Y:S01]  /*5380*/  UMOV UR5, UR9 ;  /* 0x0000000900057c82 */ /* 0x000fe20008000000 */
[----:B------:R-:W-:Y:S02]  /*5390*/  UIMAD.WIDE.U32 UR8, UR4, UR40, URZ ;  /* 0x00000028040872a5 */ /* 0x000fe4000f8e00ff */
[----:B------:R-:W-:Y:S03]  /*53a0*/  USHF.R.U32.HI UR6, URZ, UR12, UR5 ;  /* 0x0000000cff067299 */ /* 0x000fe60008011605 */
[----:B------:R-:W-:Y:S01]  /*53b0*/  UMOV UR5, UR11 ;  /* 0x0000000b00057c82 */ /* 0x000fe20008000000 */
[----:B------:R-:W-:Y:S02]  /*53c0*/  UIMAD.WIDE.U32 UR10, UR7, UR40, URZ ;  /* 0x00000028070a72a5 */ /* 0x000fe4000f8e00ff */
[----:B------:R-:W-:Y:S02]  /*53d0*/  USHF.R.U32.HI UR12, URZ, UR53, UR5 ;  /* 0x00000035ff0c7299 */ /* 0x000fe40008011605 */
[----:B------:R-:W-:Y:S01]  /*53e0*/  USEL UR6, UR37, UR6, !UP0 ;  /* 0x0000000625067287 */ /* 0x000fe2000c000000 */
[----:B------:R-:W-:Y:S02]  /*53f0*/  UMOV UR5, UR9 ;  /* 0x0000000900057c82 */ /* 0x000fe40008000000 */
[----:B------:R-:W-:Y:S01]  /*5400*/  UMOV UR10, UR11 ;  /* 0x0000000b000a7c82 */ /* 0x000fe20008000000 */
[----:B------:R-:W-:Y:S02]  /*5410*/  @UP2 USHF.R.U32.HI UR4, URZ, UR41, UR5 ;  /* 0x00000029ff042299 */ /* 0x000fe40008011605 */
[----:B------:R-:W-:Y:S02]  /*5420*/  @UP2 USHF.R.U32.HI UR7, URZ, UR41, UR10 ;  /* 0x00000029ff072299 */ /* 0x000fe4000801160a */
[----:B------:R-:W-:Y:S02]  /*5430*/  UIMAD UR4, UR42, UR4, URZ ;  /* 0x000000042a0472a4 */ /* 0x000fe4000f8e02ff */
[----:B------:R-:W-:Y:S02]  /*5440*/  UIMAD.WIDE.U32 UR10, UR6, UR40, URZ ;  /* 0x00000028060a72a5 */ /* 0x000fe4000f8e00ff */
[----:B------:R-:W-:Y:S02]  /*5450*/  USEL UR5, UR38, UR12, !UP1 ;  /* 0x0000000c26057287 */ /* 0x000fe4000c800000 */
[----:B------:R-:W-:Y:S02]  /*5460*/  UIMAD UR8, UR42, UR7, URZ ;  /* 0x000000072a0872a4 */ /* 0x000fe4000f8e02ff */
[----:B------:R-:W-:Y:S03]  /*5470*/  UISETP.GE.AND UP0, UPT, UR6, UR4, UPT ;  /* 0x000000040600728c */ /* 0x000fe6000bf06270 */
[----:B------:R-:W-:Y:S01]  /*5480*/  UMOV UR4, UR11 ;  /* 0x0000000b00047c82 */ /* 0x000fe20008000000 */
[----:B------:R-:W-:Y:S02]  /*5490*/  UISETP.GE.OR UP0, UPT, UR5, UR8, UP0 ;  /* 0x000000080500728c */ /* 0x000fe40008706670 */
[----:B------:R-:W-:Y:S02]  /*54a0*/  USHF.R.U32.HI UR4, URZ, UR41, UR4 ;  /* 0x00000029ff047299 */ /* 0x000fe40008011604 */
[----:B------:R-:W-:Y:S02]  /*54b0*/  UIMAD.WIDE.U32 UR8, UR5, UR40, URZ ;  /* 0x00000028050872a5 */ /* 0x000fe4000f8e00ff */
[----:B------:R-:W-:Y:S02]  /*54c0*/  USEL UR11, UR6, UR4, !UP2 ;  /* 0x00000004060b7287 */ /* 0x000fe4000d000000 */
[----:B------:R-:W-:Y:S02]  /*54d0*/  UIADD3 UR8, UPT, UPT, -UR5, URZ, URZ ;  /* 0x000000ff05087290 */ /* 0x000fe4000fffe1ff */
[----:B------:R-:W-:Y:S01]  /*54e0*/  UIADD3 UR10, UPT, UPT, -UR11, URZ, URZ ;  /* 0x000000ff0b0a7290 */ /* 0x000fe2000fffe1ff */
[----:B------:R-:W-:Y:S01]  /*54f0*/  @!UP0 UMOV UR4, UR9 ;  /* 0x0000000900048c82 */ /* 0x000fe20008000000 */
[----:B------:R-:W-:Y:S02]  /*5500*/  UIADD3 UR9, UPT, UPT, -UR6, URZ, URZ ;  /* 0x000000ff06097290 */ /* 0x000fe4000fffe1ff */
[----:B------:R-:W-:Y:S02]  /*5510*/  @!UP0 USHF.R.U32.HI UR4, URZ, UR41, UR4 ;  /* 0x00000029ff048299 */ /* 0x000fe40008011604 */
[----:B------:R-:W-:Y:S02]  /*5520*/  UIMAD UR10, UR42, UR10, UR6 ;  /* 0x0000000a2a0a72a4 */ /* 0x000fe4000f8e0206 */
[----:B------:R-:W-:Y:S04]  /*5530*/  @!UP0 USEL UR4, UR5, UR4, !UP2 ;  /* 0x0000000405048287 */ /* 0x000fe8000d000000 */
[----:B------:R-:W-:Y:S02]  /*5540*/  @!UP0 UIMAD UR10, UR7, UR10, UR4 ;  /* 0x0000000a070a82a4 */ /* 0x000fe4000f8e0204 */
[----:B------:R-:W-:Y:S02]  /*5550*/  @!UP0 UIADD3 UR11, UPT, UPT, UR11, -UR4, URZ ;  /* 0x800000040b0b8290 */ /* 0x000fe4000fffe0ff */
[----:B------:R-:W-:Y:S02]  /*5560*/  UIMAD UR7, UR43, UR8, UR38 ;  /* 0x000000082b0772a4 */ /* 0x000fe4000f8e0226 */
[----:B------:R-:W-:Y:S02]  /*5570*/  @!UP0 UIMAD UR6, UR11, UR42, UR5 ;  /* 0x0000002a0b0682a4 */ /* 0x000fe4000f8e0205 */
[----:B------:R-:W-:Y:S01]  /*5580*/  UIMAD UR4, UR54, UR9, UR37 ;  /* 0x00000009360472a4 */ /* 0x000fe2000f8e0225 */
[----:B------:R-:W-:Y:S02]  /*5590*/  @!UP0 UMOV UR5, UR10 ;  /* 0x0000000a00058c82 */ /* 0x000fe40008000000 */
[----:B------:R-:W-:Y:S02]  /*55a0*/  UIMAD UR38, UR5, UR43, UR7 ;  /* 0x0000002b052672a4 */ /* 0x000fe4000f8e0207 */
[----:B------:R-:W-:Y:S11]  /*55b0*/  UIMAD UR37, UR6, UR54, UR4 ;  /* 0x00000036062572a4 */ /* 0x000ff6000f8e0204 */
[----:B------:R-:W-:Y:S01]  /*55c0*/  @!UPT UIADD3 URZ, UPT, UPT, URZ, URZ, URZ ;  /* 0x000000fffffff290 */ /* 0x000fe2000fffe0ff */
.L_x_88:
[----:B------:R-:W-:Y:S01]  /*55d0*/  UISETP.NE.AND UP0, UPT, UR39, 0x1, UPT ;  /* 0x000000012700788c */ /* 0x000fe2000bf05270 */
[----:B------:R-:W-:Y:S01]  /*55e0*/  IADD3 R87, PT, PT, R87, 0x1, RZ ;  /* 0x0000000157577810 */ /* 0x000fe20007ffe0ff */
[----:B------:R-:W-:Y:S02]  /*55f0*/  USHF.L.U32 UR50, UR16, 0x6, URZ ;  /* 0x0000000610327899 */ /* 0x000fe400080006ff */
[----:B------:R-:W-:Y:S07]  /*5600*/  USHF.L.U32 UR49, UR20, 0x7, URZ ;  /* 0x0000000714317899 */ /* 0x000fee00080006ff */
[----:B------:R-:W2:Y:S01]  /*5610*/  @!UP0 LDCU.128 UR12, c[0x0][0xb10] ;  /* 0x00016200ff0c87ac */ /* 0x000ea20008000c00 */
[----:B------:R-:W3:Y:S01]  /*5620*/  @!UP0 LDCU UR5, c[0x0][0xb0c] ;  /* 0x00016180ff0587ac */ /* 0x000ee20008000800 */
[----:B------:R-:W4:Y:S01]  /*5630*/  @!UP0 LDCU UR10, c[0x0][0xb20] ;  /* 0x00016400ff0a87ac */ /* 0x000f220008000800 */
[----:B--2---:R-:W-:Y:S02]  /*5640*/  UIMAD.WIDE.U32 UR8, UR38, UR12, URZ ;  /* 0x0000000c260872a5 */ /* 0x004fe4000f8e00ff */
[----:B------:R-:W-:Y:S02]  /*5650*/  UIMAD.WIDE.U32 UR6, UR37, UR15, URZ ;  /* 0x0000000f250672a5 */ /* 0x000fe4000f8e00ff */
[----:B------:R-:W-:Y:S03]  /*5660*/  @!UP0 UISETP.NE.AND UP1, UPT, UR14, 0x1, UPT ;  /* 0x000000010e00888c */ /* 0x000fe6000bf25270 */
[----:B------:R-:W-:Y:S01]  /*5670*/  @!UP0 UMOV UR4, UR9 ;  /* 0x0000000900048c82 */ /* 0x000fe20008000000 */
[----:B---3--:R-:W-:Y:S02]  /*5680*/  @!UP0 UISETP.NE.AND UP2, UPT, UR5, 0x1, UPT ;  /* 0x000000010500888c */ /* 0x008fe4000bf45270 */
[----:B------:R-:W-:Y:S01]  /*5690*/  @!UP0 USHF.R.U32.HI UR4, URZ, UR13, UR4 ;  /* 0x0000000dff048299 */ /* 0x000fe20008011604 */
[----:B------:R-:W-:Y:S02]  /*56a0*/  @!UP0 UMOV UR6, UR7 ;  /* 0x0000000700068c82 */ /* 0x000fe40008000000 */
[----:B----4-:R-:W-:Y:S02]  /*56b0*/  @!UP0 USHF.R.U32.HI UR6, URZ, UR10, UR6 ;  /* 0x0000000aff068299 */ /* 0x010fe40008011606 */
[----:B------:R-:W-:Y:S02]  /*56c0*/  @!UP0 USEL UR7, UR38, UR4, !UP2 ;  /* 0x0000000426078287 */ /* 0x000fe4000d000000 */
[----:B------:R-:W-:Y:S04]  /*56d0*/  @!UP0 USEL UR6, UR37, UR6, !UP1 ;  /* 0x0000000625068287 */ /* 0x000fe8000c800000 */
[----:B------:R-:W-:Y:S02]  /*56e0*/  @!UP0 UIADD3 UR4, UPT, UPT, -UR7, UR6, URZ ;  /* 0x0000000607048290 */ /* 0x000fe4000fffe1ff */
[----:B------:R-:W-:Y:S02]  /*56f0*/  @!UP0 UIADD3 UR6, UPT, UPT, UR7, -UR6, URZ ;  /* 0x8000000607068290 */ /* 0x000fe4000fffe0ff */
[----:B------:R-:W-:Y:S02]  /*5700*/  @!UP0 UIMAD UR38, UR4, UR5, UR38 ;  /* 0x00000005042682a4 */ /* 0x000fe4000f8e0226 */
[----:B------:R-:W-:Y:S02]  /*5710*/  @!UP0 UIMAD UR37, UR6, UR14, UR37 ;  /* 0x0000000e062582a4 */ /* 0x000fe4000f8e0225 */
[----:B------:R-:W-:Y:S09]  /*5720*/  ULOP3.LUT UP0, URZ, UR63, 0x1b0, URZ, 0xc0, !UPT ;  /* 0x000001b03fff7892 */ /* 0x000ff2000f80c0ff */
[----:B------:R-:W-:Y:S05]  /*5730*/  BRA.U !UP0, `(.L_x_89) ;  /* 0x0000000108407547 */ /* 0x000fea000b800000 */
[----:B------:R-:W2:Y:S01]  /*5740*/  LDCU.64 UR8, c[0x4][0x80] ;  /* 0x01001000ff0877ac */ /* 0x000ea20008000a00 */
[----:B------:R-:W-:Y:S01]  /*5750*/  MOV R3, 0x0 ;  /* 0x0000000000037802 */ /* 0x000fe20000000f00 */
[----:B------:R-:W-:Y:S02]  /*5760*/  HFMA2 R12, -RZ, RZ, 0, 5.9604644775390625e-08 ;  /* 0x00000001ff0c7431 */ /* 0x000fe400000001ff */
[----:B------:R-:W-:Y:S02]  /*5770*/  IMAD.MOV.U32 R8, RZ, RZ, 0x70 ;  /* 0x00000070ff087424 */ /* 0x000fe400078e00ff */
[----:B------:R-:W-:Y:S01]  /*5780*/  IMAD.MOV.U32 R13, RZ, RZ, RZ ;  /* 0x000000ffff0d7224 */ /* 0x000fe200078e00ff */
[----:B------:R-:W3:Y:S01]  /*5790*/  LDCU.64 UR6, c[0x4][0x88] ;  /* 0x01001100ff0677ac */ /* 0x000ee20008000a00 */
[----:B------:R-:W4:Y:S01]  /*57a0*/  LDC.64 R2, c[0x4][R3] ;  /* 0x0100000003027b82 */ /* 0x000f220000000a00 */
[----:B------:R-:W1:Y:S01]  /*57b0*/  LDCU.64 UR4, c[0x4][0x8] ;  /* 0x01000100ff0477ac */ /* 0x000e620008000a00 */
[----:B--2---:R-:W-:Y:S01]  /*57c0*/  MOV R5, UR9 ;  /* 0x0000000900057c02 */ /* 0x004fe20008000f00 */
[----:B------:R-:W-:Y:S01]  /*57d0*/  IMAD.U32 R4, RZ, RZ, UR8 ;  /* 0x00000008ff047e24 */ /* 0x000fe2000f8e00ff */
[----:B---3--:R-:W-:Y:S01]  /*57e0*/  MOV R7, UR7 ;  /* 0x0000000700077c02 */ /* 0x008fe20008000f00 */
[----:B------:R-:W-:Y:S01]  /*57f0*/  IMAD.U32 R6, RZ, RZ, UR6 ;  /* 0x00000006ff067e24 */ /* 0x000fe2000f8e00ff */
[----:B-1----:R-:W-:Y:S01]  /*5800*/  MOV R11, UR5 ;  /* 0x00000005000b7c02 */ /* 0x002fe20008000f00 */
[----:B------:R-:W-:Y:S02]  /*5810*/  IMAD.U32 R10, RZ, RZ, UR4 ;  /* 0x00000004ff0a7e24 */ /* 0x000fe4000f8e00ff */
[----:B------:R-:W-:Y:S07]  /*5820*/  LEPC R20, `(.L_x_89) ;  /* 0x000000001014794e */ /* 0x000fee0000000000 */
[----:B----45:R-:W-:Y:S05]  /*5830*/  CALL.ABS.NOINC R2 ;  /* 0x0000000002007343 */ /* 0x030fea0003c00000 */
.L_x_89:
[----:B------:R-:W-:Y:S01]  /*5840*/  LOP3.LUT P0, RZ, R94, 0x1b0, RZ, 0xc0, !PT ;  /* 0x000001b05eff7812 */ /* 0x000fe2000780c0ff */
[----:B------:R-:W-:Y:S11]  /*5850*/  BSSY.RECONVERGENT B6, `(.L_x_90) ;  /* 0x0000013000067945 */ /* 0x000ff60003800200 */
[----:B------:R-:W-:Y:S01]  /*5860*/  @!UPT UIADD3 URZ, UPT, UPT, URZ, URZ, URZ ;  /* 0x000000fffffff290 */ /* 0x000fe2000fffe0ff */
[----:B------:R-:W-:Y:S05]  /*5870*/  @!P0 BRA `(.L_x_91) ;  /* 0x0000000000408947 */ /* 0x000fea0003800000 */
        /* <DEDUP_REMOVED lines=16> */
.L_x_91:
[----:B------:R-:W-:Y:S05]  /*5980*/  BSYNC.RECONVERGENT B6 ;  /* 0x0000000000067941 */ /* 0x000fea0003800200 */
.L_x_90:
[----:B------:R-:W-:Y:S01]  /*5990*/  R2UR UR4, R86 ;  /* 0x00000000560472ca */ /* 0x000fe200000e0000 */
[----:B------:R-:W-:Y:S01]  /*59a0*/  UISETP.NE.U32.AND UP0, UPT, UR60, URZ, UPT ;  /* 0x000000ff3c00728c */ /* 0x000fe2000bf05070 */
[----:B------:R-:W-:Y:S02]  /*59b0*/  ISETP.NE.U32.AND P4, PT, R82, RZ, PT ;  /* 0x000000ff5200720c */ /* 0x000fe40003f85070 */
[----:B------:R-:W-:Y:S01]  /*59c0*/  ISETP.NE.U32.AND P2, PT, RZ, UR46, PT ;  /* 0x0000002eff007c0c */ /* 0x000fe2000bf45070 */
[----:B------:R-:W-:Y:S01]  /*59d0*/  UISETP.NE.AND.EX UP1, UPT, UR61, URZ, UPT, UP0 ;  /* 0x000000ff3d00728c */ /* 0x000fe2000bf25300 */
[----:B------:R-:W-:Y:S01]  /*59e0*/  ISETP.NE.AND.EX P4, PT, R83, RZ, PT, P4 ;  /* 0x000000ff5300720c */ /* 0x000fe20003f85340 */
[----:B------:R-:W-:Y:S01]  /*59f0*/  UPLOP3.LUT UP0, UPT, UPT, UPT, UPT, 0x40, 0x4 ;  /* 0x000000000004789c */ /* 0x000fe20003f0e870 */
[----:B------:R-:W-:Y:S05]  /*5a00*/  ISETP.NE.AND.EX P2, PT, RZ, UR47, PT, P2 ;  /* 0x0000002fff007c0c */ /* 0x000fea000bf45320 */
[----:B------:R-:W-:Y:S06]  /*5a10*/  UISETP.NE.AND UP2, UPT, UR4, URZ, UPT ;  /* 0x000000ff0400728c */ /* 0x000fec000bf45270 */
[----:B------:R-:W-:Y:S05]  /*5a20*/  PLOP3.LUT P1, PT, PT, PT, UP2, 0x80, 0x8 ;  /* 0x000000000008781c */ /* 0x000fea0003f2f028 */
[----:B------:R-:W-:Y:S06]  /*5a30*/  @UP2 UPLOP3.LUT UP0, UPT, UPT, UPT, UP1, 0x80, 0x8 ;  /* 0x000000000008289c */ /* 0x000fec0003f0f010 */
[----:B------:R-:W-:Y:S01]  /*5a40*/  PLOP3.LUT P0, PT, PT, PT, UP0, 0x80, 0x8 ;  /* 0x000000000008781c */ /* 0x000fe20003f0f008 */
[----:B------:R-:W-:Y:S01]  /*5a50*/  @!UPT UIADD3 URZ, UPT, UPT, URZ, URZ, URZ ;  /* 0x000000fffffff290 */ /* 0x000fe2000fffe0ff */
[----:B------:R-:W-:Y:S11]  /*5a60*/  BRA.U !UP1, `(.L_x_92) ;  /* 0x00000001093c7547 */ /* 0x000ff6000b800000 */
[----:B------:R-:W-:Y:S01]  /*5a70*/  UISETP.NE.U32.AND UP0, UPT, UR46, URZ, UPT ;  /* 0x000000ff2e00728c */ /* 0x000fe2000bf05070 */
[----:B-1----:R-:W-:Y:S01]  /*5a80*/  HFMA2 R0, -RZ, RZ, 0, 5.9604644775390625e-08 ;  /* 0x00000001ff007431 */ /* 0x002fe200000001ff */
[----:B------:R-:W1:Y:S01]  /*5a90*/  LDCU.64 UR8, c[0x0][0x358] ;  /* 0x00006b00ff0877ac */ /* 0x000e620008000a00 */
[----:B------:R-:W-:Y:S01]  /*5aa0*/  IMAD.MOV.U32 R84, RZ, RZ, 0x1 ;  /* 0x00000001ff547424 */ /* 0x000fe200078e00ff */
[----:B------:R-:W-:Y:S06]  /*5ab0*/  UISETP.NE.AND.EX UP0, UPT, UR47, URZ, UPT, UP0 ;  /* 0x000000ff2f00728c */ /* 0x000fec000bf05300 */
[----:B------:R-:W-:Y:S05]  /*5ac0*/  PLOP3.LUT P3, PT, PT, PT, UP0, 0x80, 0x8 ;  /* 0x000000000008781c */ /* 0x000fea0003f6f008 */
[----:B------:R-:W2:Y:S01]  /*5ad0*/  @UP0 LDCU.64 UR4, c[0x0][0x888] ;  /* 0x00011100ff0407ac */ /* 0x000ea20008000a00 */
[----:B------:R-:W-:Y:S07]  /*5ae0*/  @UP0 UIMAD UR6, UR36, UR60, URZ ;  /* 0x0000003c240602a4 */ /* 0x000fee000f8e02ff */
[----:B------:R-:W-:Y:S01]  /*5af0*/  @!P3 PRMT R84, R0, 0x7610, R84 ;  /* 0x000076100054b816 */ /* 0x000fe20000000054 */
[----:B--2---:R-:W-:Y:S06]  /*5b00*/  @UP0 UIMAD.WIDE UR4, UR6, 0x4, UR4 ;  /* 0x00000004060408a5 */ /* 0x004fec000f8e0204 */
[----:B------:R-:W-:Y:S01]  /*5b10*/  IMAD.U32 R2, RZ, RZ, UR4 ;  /* 0x00000004ff027e24 */ /* 0x000fe2000f8e00ff */
[----:B------:R-:W-:Y:S04]  /*5b20*/  MOV R3, UR5 ;  /* 0x0000000500037c02 */ /* 0x000fe80008000f00 */
[----:B------:R-:W2:Y:S01]  /*5b30*/  @!UP0 LDCU UR4, c[0x0][0x880] ;  /* 0x00011000ff0487ac */ /* 0x000ea20008000800 */
[----:B-1---5:R3:W5:Y:S02]  /*5b40*/  @P3 LDG.E R41, desc[UR8][R2.64] ;  /* 0x0000000802293981 */ /* 0x022764000c1e1900 */
[----:B--23--:R-:W-:Y:S02]  /*5b50*/  @!P3 IMAD.U32 R41, RZ, RZ, UR4 ;  /* 0x00000004ff29be24 */ /* 0x00cfe4000f8e00ff */
.L_x_92:
[----:B------:R-:W-:Y:S05]  /*5b60*/  @!P4 BRA `(.L_x_93) ;  /* 0x000000000024c947 */ /* 0x000fea0003800000 */
[----:B------:R-:W-:Y:S01]  /*5b70*/  ISETP.NE.U32.AND P3, PT, R80, RZ, PT ;  /* 0x000000ff5000720c */ /* 0x000fe20003f65070 */
[----:B------:R-:W2:Y:S03]  /*5b80*/  LDCU.64 UR4, c[0x0][0x358] ;  /* 0x00006b00ff0477ac */ /* 0x000ea60008000a00 */
[----:B------:R-:W-:Y:S11]  /*5b90*/  ISETP.NE.AND.EX P3, PT, R81, RZ, PT, P3 ;  /* 0x000000ff5100720c */ /* 0x000ff60003f65330 */
[----:B------:R-:W-:Y:S02]  /*5ba0*/  @!UPT UIADD3 URZ, UPT, UPT, URZ, URZ, URZ ;  /* 0x000000fffffff290 */ /* 0x000fe4000fffe0ff */
[----:B------:R-:W3:Y:S01]  /*5bb0*/  @P3 LDC.64 R2, c[0x0][0x8a8] ;  /* 0x00022a00ff023b82 */ /* 0x000ee20000000a00 */
[----:B-1----:R-:W-:Y:S04]  /*5bc0*/  @P3 IMAD R0, R82, UR36, RZ ;  /* 0x0000002452003c24 */ /* 0x002fe8000f8e02ff */
[----:B---3--:R-:W-:Y:S05]  /*5bd0*/  @P3 IMAD.WIDE R2, R0, 0x4, R2 ;  /* 0x0000000400023825 */ /* 0x008fea00078e0202 */
[----:B--2--5:R2:W5:Y:S02]  /*5be0*/  @P3 LDG.E R38, desc[UR4][R2.64] ;  /* 0x0000000402263981 */ /* 0x024564000c1e1900 */
[----:B--2---:R-:W3:Y:S02]  /*5bf0*/  @!P3 LDC R38, c[0x0][0x8a0] ;  /* 0x00022800ff26bb82 */ /* 0x004ee40000000800 */
.L_x_93:
[----:B-----5:R-:W-:Y:S01]  /*5c00*/  FSETP.NEU.AND P4, PT, R41, RZ, PT ;  /* 0x000000ff2900720b */ /* 0x020fe20003f8d000 */
[----:B------:R-:W-:Y:S01]  /*5c10*/  BSSY B1, `(.L_x_94) ;  /* 0x0000042000017945 */ /* 0x000fe20003800000 */
[----:B------:R-:W-:Y:S01]  /*5c20*/  SEL R5, RZ, 0xffffffff, P2 ;  /* 0xffffffffff057807 */ /* 0x000fe20001000000 */
[----:B------:R-:W-:Y:S01]  /*5c30*/  IMAD.MOV.U32 R102, RZ, RZ, 0x1 ;  /* 0x00000001ff667424 */ /* 0x000fe200078e00ff */
[----:B------:R-:W-:Y:S02]  /*5c40*/  LOP3.LUT P3, RZ, R84, 0xff, RZ, 0xc0, !PT ;  /* 0x000000ff54ff7812 */ /* 0x000fe4000786c0ff */
[----:B------:R-:W-:Y:S02]  /*5c50*/  CS2R R78, SRZ ;  /* 0x00000000004e7805 */ /* 0x000fe4000001ff00 */
[----:B------:R-:W-:Y:S02]  /*5c60*/  @P1 SEL R4, RZ, 0xffffffff, P4 ;  /* 0xffffffffff041807 */ /* 0x000fe40002000000 */
[----:B------:R-:W-:Y:S02]  /*5c70*/  CS2R R76, SRZ ;  /* 0x00000000004c7805 */ /* 0x000fe4000001ff00 */
[----:B------:R-:W-:Y:S02]  /*5c80*/  LEA R2, R90, UR44, 0x3 ;  /* 0x0000002c5a027c11 */ /* 0x000fe4000f8e18ff */
[----:B------:R-:W-:Y:S02]  /*5c90*/  CS2R R74, SRZ ;  /* 0x00000000004a7805 */ /* 0x000fe4000001ff00 */
[----:B------:R-:W-:Y:S02]  /*5ca0*/  @P0 SEL R4, R5, R4, !P3 ;  /* 0x0000000405040207 */ /* 0x000fe40005800000 */
[----:B------:R-:W-:Y:S02]  /*5cb0*/  CS2R R72, SRZ ;  /* 0x0000000000487805 */ /* 0x000fe4000001ff00 */
[----:B------:R-:W-:Y:S02]  /*5cc0*/  LEA R100, R36, UR44, 0x3 ;  /* 0x0000002c24647c11 */ /* 0x000fe4000f8e18ff */
[----:B------:R-:W-:Y:S02]  /*5cd0*/  @P1 LOP3.LUT R4, R4, 0x1, RZ, 0xc0, !PT ;  /* 0x0000000104041812 */ /* 0x000fe400078ec0ff */
[----:B------:R-:W-:Y:S02]  /*5ce0*/  SHF.L.U32 R3, R92, 0x1f, RZ ;  /* 0x0000001f5c037819 */ /* 0x000fe400000006ff */
[----:B------:R-:W-:Y:S02]  /*5cf0*/  ISETP.NE.U32.OR P6, PT, R4, 0x1, !P1 ;  /* 0x000000010400780c */ /* 0x000fe40004fc5470 */
[----:B------:R-:W-:Y:S02]  /*5d00*/  PLOP3.LUT P2, PT, PT, PT, UP1, 0x80, 0x8 ;  /* 0x000000000008781c */ /* 0x000fe40003f4f018 */
[C---:B------:R-:W-:Y:S02]  /*5d10*/  LEA.HI R39, R36.reuse, R36, RZ, 0x1 ;  /* 0x0000002424277211 */ /* 0x040fe400078f08ff */
[----:B------:R-:W-:Y:S02]  /*5d20*/  SEL R4, RZ, 0xffffffff, P4 ;  /* 0xffffffffff047807 */ /* 0x000fe40002000000 */
[----:B------:R-:W-:Y:S01]  /*5d30*/  P2R R96, PR, RZ, 0x40 ;  /* 0x00000040ff607803 */ /* 0x000fe20000000000 */
[C---:B-1----:R-:W-:Y:S01]  /*5d40*/  IMAD.SHL.U32 R0, R39.reuse, 0x40, RZ ;  /* 0x0000004027007824 */ /* 0x042fe200078e00ff */
[----:B------:R-:W-:Y:S03]  /*5d50*/  LOP3.LUT R39, R39, 0xffe, RZ, 0xc0, !PT ;  /* 0x00000ffe27277812 */ /* 0x000fe600078ec0ff */
[----:B------:R-:W-:Y:S02]  /*5d60*/  @P6 SHF.L.U32 R7, R89, 0x1f, RZ ;  /* 0x0000001f59076819 */ /* 0x000fe400000006ff */
[----:B------:R-:W-:Y:S01]  /*5d70*/  @P2 SEL R4, R5, R4, !P3 ;  /* 0x0000000405042207 */ /* 0x000fe20005800000 */
[----:B------:R-:W-:Y:S01]  /*5d80*/  IMAD.IADD R39, R36, 0x1, -R39 ;  /* 0x0000000124277824 */ /* 0x000fe200078e0a27 */
[----:B------:R-:W1:Y:S01]  /*5d90*/  @P6 SYNCS.PHASECHK.TRANS64.TRYWAIT P1, [R2+URZ+0x50], R7 ;  /* 0x00005007020065a7 */ /* 0x000e6200080211ff */
[----:B------:R-:W-:Y:S02]  /*5da0*/  LOP3.LUT R0, R0, 0xffffff80, RZ, 0xc0, !PT ;  /* 0xffffff8000007812 */ /* 0x000fe400078ec0ff */
[----:B------:R-:W-:Y:S03]  /*5db0*/  LOP3.LUT R4, R4, 0x1, RZ, 0xc0, !PT ;  /* 0x0000000104047812 */ /* 0x000fe600078ec0ff */
[----:B------:R-:W-:Y:S01]  /*5dc0*/  IMAD.IADD R0, R37, 0x1, R0 ;  /* 0x0000000125007824 */ /* 0x000fe200078e0200 */
[----:B------:R-:W-:Y:S03]  /*5dd0*/  ISETP.NE.U32.AND P5, PT, R4, 0x1, PT ;  /* 0x000000010400780c */ /* 0x000fe60003fa5070 */
[----:B------:R-:W-:Y:S01]  /*5de0*/  IMAD R39, R39, 0x100000, R0 ;  /* 0x0010000027277824 */ /* 0x000fe200078e0200 */
[----:B------:R-:W-:Y:S01]  /*5df0*/  P2R R103, PR, RZ, 0x20 ;  /* 0x00000020ff677803 */ /* 0x000fe20000000000 */
[----:B------:R2:W4:Y:S01]  /*5e00*/  SYNCS.PHASECHK.TRANS64.TRYWAIT P0, [R100+URZ+0xa0], R3 ;  /* 0x0000a003640075a7 */ /* 0x00052200080011ff */
[----:B-1----:R-:W-:Y:S01]  /*5e10*/  @P6 SEL R102, RZ, 0x1, !P1 ;  /* 0x00000001ff666807 */ /* 0x002fe20004800000 */
[----:B--2---:R-:W-:Y:S06]  /*5e20*/  @!P6 BRA `(.L_x_95) ;  /* 0x000000000080e947 */ /* 0x004fec0003800000 */
[----:B------:R-:W-:Y:S01]  /*5e30*/  @P5 IMAD R6, R90, 0x1000, R71 ;  /* 0x000010005a065824 */ /* 0x000fe200078e0247 */
[----:B------:R-:W1:Y:S01]  /*5e40*/  S2R R0, SR_CgaCtaId ;  /* 0x0000000000007919 */ /* 0x000e620000008800 */
[----:B------:R-:W-:Y:S01]  /*5e50*/  ISETP.NE.AND P1, PT, R102, RZ, PT ;  /* 0x000000ff6600720c */ /* 0x000fe20003f25270 */
[----:B------:R-:W-:Y:S01]  /*5e60*/  BSSY B0, `(.L_x_96) ;  /* 0x000000b000007945 */ /* 0x000fe20003800000 */
[----:B------:R-:W-:Y:S01]  /*5e70*/  @P5 VIADD R4, R6, UR44 ;  /* 0x0000002c06045c36 */ /* 0x000fe20008000000 */
[----:B------:R-:W-:Y:S02]  /*5e80*/  CS2R R74, SRZ ;  /* 0x00000000004a7805 */ /* 0x000fe4000001ff00 */
[----:B------:R-:W-:Y:S02]  /*5e90*/  CS2R R72, SRZ ;  /* 0x0000000000487805 */ /* 0x000fe4000001ff00 */
[----:B------:R-:W-:Y:S01]  /*5ea0*/  CS2R R78, SRZ ;  /* 0x00000000004e7805 */ /* 0x000fe2000001ff00 */
[----:B------:R-:W-:Y:S01]  /*5eb0*/  @P5 IMAD R4, R93, -0x10, R4 ;  /* 0xfffffff05d045824 */ /* 0x000fe200078e0204 */
[----:B------:R-:W-:Y:S04]  /*5ec0*/  CS2R R76, SRZ ;  /* 0x00000000004c7805 */ /* 0x000fe8000001ff00 */
[----:B------:R-:W-:Y:S05]  /*5ed0*/  @P1 BRA `(.L_x_97) ;  /* 0x00000000000c1947 */ /* 0x000fea0003800000 */
[----:B------:R-:W-:Y:S04]  /*5ee0*/  SHF.L.U32 R5, R89, 0x1f, RZ ;  /* 0x0000001f59057819 */ /* 0x000fe800000006ff */
[----:B------:R-:W2:Y:S02]  /*5ef0*/  SYNCS.PHASECHK.TRANS64.TRYWAIT P1, [R2+URZ+0x50], R5 ;  /* 0x00005005020075a7 */ /* 0x000ea400080211ff */
[----:B--2---:R-:W-:Y:S05]  /*5f00*/  @!P1 BRA `(.L_x_98) ;  /* 0x00000024000c9947 */ /* 0x004fea0003800000 */
.L_x_97:
[----:B------:R-:W-:Y:S05]  /*5f10*/  BSYNC B0 ;  /* 0x0000000000007941 */ /* 0x000fea0003800000 */
.L_x_96:
[----:B------:R-:W-:Y:S01]  /*5f20*/  ISETP.NE.AND P1, PT, R103, RZ, PT ;  /* 0x000000ff6700720c */ /* 0x000fe20003f25270 */
[----:B--2---:R-:W-:Y:S02]  /*5f30*/  VIADD R5, R2, 0x60 ;  /* 0x0000006002057836 */ /* 0x004fe40000000000 */
[----:B------:R-:W-:Y:S03]  /*5f40*/  VIADD R90, R90, 0x1 ;  /* 0x000000015a5a7836 */ /* 0x000fe60000000000 */
[----:B-1----:R-:W-:Y:S07]  /*5f50*/  PRMT R0, R0, 0x654, R5 ;  /* 0x0000065400007816 */ /* 0x002fee0000000005 */
[----:B------:R1:W2:Y:S04]  /*5f60*/  @P1 LDS.128 R72, [R6+UR44+0x200] ;  /* 0x0002002c06481984 */ /* 0x0002a80008000c00 */
[----:B------:R1:W1:Y:S01]  /*5f70*/  @P1 LDS.128 R76, [R4+0x210] ;  /* 0x00021000044c1984 */ /* 0x0002620000000c00 */
[C---:B------:R-:W-:Y:S01]  /*5f80*/  ISETP.NE.AND P1, PT, R90.reuse, 0x2, PT ;  /* 0x000000025a00780c */ /* 0x040fe20003f25270 */
[----:B------:R-:W-:Y:S01]  /*5f90*/  @!PT LDS RZ, [RZ] ;  /* 0x00000000fffff984 */ /* 0x000fe20000000800 */
[----:B------:R-:W-:Y:S01]  /*5fa0*/  @!PT LDS RZ, [RZ] ;  /* 0x00000000fffff984 */ /* 0x000fe20000000800 */
[----:B------:R-:W-:Y:S01]  /*5fb0*/  @!PT LDS RZ, [RZ] ;  /* 0x00000000fffff984 */ /* 0x000fe20000000800 */
[----:B------:R-:W-:Y:S01]  /*5fc0*/  @!PT LDS RZ, [RZ] ;  /* 0x00000000fffff984 */ /* 0x000fe20000000800 */
[----:B------:R5:W-:Y:S06]  /*5fd0*/  MEMBAR.ALL.CTA ;  /* 0x0000000000007992 */ /* 0x000bec0000008000 */
[----:B-----5:R-:W5:Y:S01]  /*5fe0*/  FENCE.VIEW.ASYNC.S ;  /* 0x00000000000073c6 */ /* 0x020f620000000000 */
[----:B------:R-:W-:Y:S01]  /*5ff0*/  SEL R90, R90, RZ, P1 ;  /* 0x000000ff5a5a7207 */ /* 0x000fe20000800000 */
[----:B-----5:R5:W-:Y:S02]  /*6000*/  SYNCS.ARRIVE.TRANS64.RED.A1T0 RZ, [R0+URZ], RZ ;  /* 0x000000ff00ff79a7 */ /* 0x020be400081004ff */
[----:B-----5:R-:W-:Y:S04]  /*6010*/  SEL R0, RZ, 0x1, P1 ;  /* 0x00000001ff007807 */ /* 0x020fe80000800000 */
[----:B--2---:R-:W-:Y:S02]  /*6020*/  LOP3.LUT R89, R89, R0, RZ, 0x3c, !PT ;  /* 0x0000000059597212 */ /* 0x004fe400078e3cff */
.L_x_95:
[----:B------:R-:W-:Y:S05]  /*6030*/  BSYNC B1 ;  /* 0x0000000000017941 */ /* 0x000fea0003800000 */
.L_x_94:
[----:B------:R-:W-:Y:S04]  /*6040*/  SHF.R.U32.HI R0, RZ, 0x15, R39 ;  /* 0x00000015ff007819 */ /* 0x000fe80000011627 */
[----:B------:R-:W-:Y:S01]  /*6050*/  LOP3.LUT P1, RZ, R0, 0x3, R85, 0x48, !PT ;  /* 0x0000000300ff7812 */ /* 0x000fe20007824855 */
[----:B------:R-:W-:Y:S01]  /*6060*/  @!UPT UIADD3 URZ, UPT, UPT, URZ, URZ, URZ ;  /* 0x000000fffffff290 */ /* 0x000fe2000fffe0ff */
[----:B----4-:R-:W-:Y:S11]  /*6070*/  @P0 BRA `(.L_x_99) ;  /* 0x0000000000080947 */ /* 0x010ff60003800000 */
[----:B------:R-:W2:Y:S02]  /*6080*/  SYNCS.PHASECHK.TRANS64.TRYWAIT P0, [R100+URZ+0xa0], R3 ;  /* 0x0000a003640075a7 */ /* 0x000ea400080011ff */
[----:B--2---:R-:W-:Y:S05]  /*6090*/  @!P0 BRA `(.L_x_100) ;  /* 0x0000002000bc8947 */ /* 0x004fea0003800000 */
.L_x_99:
[----:B------:R-:W-:Y:S05]  /*60a0*/  @!P1 BRA `(.L_x_101) ;  /* 0x0000000000409947 */ /* 0x000fea0003800000 */
[----:B------:R-:W4:Y:S01]  /*60b0*/  LDCU.64 UR8, c[0x4][0x70] ;  /* 0x01000e00ff0877ac */ /* 0x000f220008000a00 */
[----:B--2---:R-:W-:Y:S01]  /*60c0*/  MOV R3, 0x0 ;  /* 0x0000000000037802 */ /* 0x004fe20000000f00 */
[----:B------:R-:W-:Y:S02]  /*60d0*/  HFMA2 R12, -RZ, RZ, 0, 5.9604644775390625e-08 ;  /* 0x00000001ff0c7431 */ /* 0x000fe400000001ff */
[----:B------:R-:W-:Y:S02]  /*60e0*/  IMAD.MOV.U32 R8, RZ, RZ, 0x192 ;  /* 0x00000192ff087424 */ /* 0x000fe400078e00ff */
[----:B------:R-:W-:Y:S01]  /*60f0*/  IMAD.MOV.U32 R13, RZ, RZ, RZ ;  /* 0x000000ffff0d7224 */ /* 0x000fe200078e00ff */
[----:B------:R-:W2:Y:S01]  /*6100*/  LDCU.64 UR6, c[0x4][0x78] ;  /* 0x01000f00ff0677ac */ /* 0x000ea20008000a00 */
[----:B------:R-:W3:Y:S01]  /*6110*/  LDC.64 R2, c[0x4][R3] ;  /* 0x0100000003027b82 */ /* 0x000ee20000000a00 */
[----:B------:R-:W5:Y:S01]  /*6120*/  LDCU.64 UR4, c[0x4][0x10] ;  /* 0x01000200ff0477ac */ /* 0x000f620008000a00 */
[----:B----4-:R-:W-:Y:S01]  /*6130*/  MOV R5, UR9 ;  /* 0x0000000900057c02 */ /* 0x010fe20008000f00 */
[----:B-1----:R-:W-:Y:S01]  /*6140*/  IMAD.U32 R4, RZ, RZ, UR8 ;  /* 0x00000008ff047e24 */ /* 0x002fe2000f8e00ff */
[----:B--2---:R-:W-:Y:S01]  /*6150*/  MOV R7, UR7 ;  /* 0x0000000700077c02 */ /* 0x004fe20008000f00 */
[----:B------:R-:W-:Y:S01]  /*6160*/  IMAD.U32 R6, RZ, RZ, UR6 ;  /* 0x00000006ff067e24 */ /* 0x000fe2000f8e00ff */
[----:B-----5:R-:W-:Y:S01]  /*6170*/  MOV R11, UR5 ;  /* 0x00000005000b7c02 */ /* 0x020fe20008000f00 */
[----:B------:R-:W-:Y:S02]  /*6180*/  IMAD.U32 R10, RZ, RZ, UR4 ;  /* 0x00000004ff0a7e24 */ /* 0x000fe4000f8e00ff */
[----:B------:R-:W-:Y:S07]  /*6190*/  LEPC R20, `(.L_x_101) ;  /* 0x000000001014794e */ /* 0x000fee0000000000 */
[----:B---3--:R-:W-:Y:S05]  /*61a0*/  CALL.ABS.NOINC R2 ;  /* 0x0000000002007343 */ /* 0x008fea0003c00000 */
.L_x_101:
[-C--:B------:R-:W-:Y:S01]  /*61b0*/  F2FP.F16.E5M2.UNPACK_B R42, R72.reuse ;  /* 0x00000048ff2a723e */ /* 0x080fe200020004ff */
[----:B------:R-:W-:Y:S05]  /*61c0*/  WARPSYNC.ALL ;  /* 0x0000000000007948 */ /* 0x000fea0003800000 */
[----:B------:R-:W-:Y:S01]  /*61d0*/  R2UR UR4, R39 ;  /* 0x00000000270472ca */ /* 0x000fe200000e0000 */
[--C-:B------:R-:W-:Y:S01]  /*61e0*/  HADD2.F32 R40, -RZ, R42.reuse.H0_H0 ;  /* 0x2000002aff287230 */ /* 0x100fe20000004100 */
[----:B------:R-:W-:Y:S01]  /*61f0*/  F2FP.F16.E5M2.UNPACK_B R43, R72.H1 ;  /* 0x00000048ff2b723e */ /* 0x000fe200030004ff */
[----:B------:R-:W-:Y:S01]  /*6200*/  HADD2.F32 R42, -RZ, R42.H1_H1 ;  /* 0x3000002aff2a7230 */ /* 0x000fe20000004100 */
[-C--:B------:R-:W-:Y:S01]  /*6210*/  F2FP.F16.E5M2.UNPACK_B R45, R73.reuse ;  /* 0x00000049ff2d723e */ /* 0x080fe200020004ff */
[----:B------:R-:W-:Y:S01]  /*6220*/  BSSY.RECONVERGENT B0, `(.L_x_102) ;  /* 0x0000099000007945 */ /* 0x000fe20003800200 */
[----:B------:R-:W-:Y:S01]  /*6230*/  F2FP.F16.E5M2.UNPACK_B R47, R73.H1 ;  /* 0x00000049ff2f723e */ /* 0x000fe200030004ff */
[--C-:B------:R-:W-:Y:S01]  /*6240*/  HADD2.F32 R44, -RZ, R43.reuse.H0_H0 ;  /* 0x2000002bff2c7230 */ /* 0x100fe20000004100 */
[-C--:B------:R-:W-:Y:S01]  /*6250*/  F2FP.F16.E5M2.UNPACK_B R49, R74.reuse ;  /* 0x0000004aff31723e */ /* 0x080fe200020004ff */
[----:B------:R-:W-:Y:S01]  /*6260*/  HADD2.F32 R46, -RZ, R43.H1_H1 ;  /* 0x3000002bff2e7230 */ /* 0x000fe20000004100 */
[----:B------:R-:W-:Y:S01]  /*6270*/  F2FP.F16.E5M2.UNPACK_B R51, R74.H1 ;  /* 0x0000004aff33723e */ /* 0x000fe200030004ff */
[--C-:B------:R-:W-:Y:S01]  /*6280*/  HADD2.F32 R43, -RZ, R45.reuse.H0_H0 ;  /* 0x2000002dff2b7230 */ /* 0x100fe20000004100 */
[-C--:B------:R-:W-:Y:S01]  /*6290*/  F2FP.F16.E5M2.UNPACK_B R53, R75.reuse ;  /* 0x0000004bff35723e */ /* 0x080fe200020004ff */
[----:B-1----:R-:W-:Y:S01]  /*62a0*/  LDTM.16dp32bit_t0_t15.x32 R4, tmem[UR4] ;  /* 0x00000004000479ee */ /* 0x002fe20008a80000 */
[----:B------:R-:W3:Y:S01]  /*62b0*/  LDTM.16dp32bit_t16_t31.x32 R4, tmem[UR4+0x20] ;  /* 0x00002004000479ee */ /* 0x000ee20008aa0000 */
[----:B------:R-:W-:Y:S01]  /*62c0*/  ISETP.NE.AND P6, PT, R96, RZ, PT ;  /* 0x000000ff6000720c */ /* 0x000fe20003fc5270 */
[----:B------:R-:W-:Y:S01]  /*62d0*/  HADD2.F32 R48, -RZ, R45.H1_H1 ;  /* 0x3000002dff307230 */ /* 0x000fe20000004100 */
[----:B------:R-:W-:Y:S01]  /*62e0*/  IADD3 R109, PT, PT, R71, UR44, RZ ;  /* 0x0000002c476d7c10 */ /* 0x000fe2000fffe0ff */
[----:B------:R-:W-:Y:S01]  /*62f0*/  HADD2.F32 R52, -RZ, R49.H1_H1 ;  /* 0x30000031ff347230 */ /* 0x000fe20000004100 */
[----:B------:R-:W-:Y:S01]  /*6300*/  SHF.L.U32 R108, R88, 0x4, RZ ;  /* 0x00000004586c7819 */ /* 0x000fe200000006ff */
[----:B------:R-:W-:Y:S01]  /*6310*/  HADD2.F32 R56, -RZ, R53.H1_H1 ;  /* 0x30000035ff387230 */ /* 0x000fe20000004100 */
[----:B------:R-:W-:Y:S01]  /*6320*/  F2FP.F16.E5M2.UNPACK_B R55, R75.H1 ;  /* 0x0000004bff37723e */ /* 0x000fe200030004ff */
[--C-:B------:R-:W-:Y:S01]  /*6330*/  HADD2.F32 R45, -RZ, R47.reuse.H0_H0 ;  /* 0x2000002fff2d7230 */ /* 0x100fe20000004100 */
[----:B------:R-:W-:Y:S01]  /*6340*/  IADD3 R101, PT, PT, R109, R108, RZ ;  /* 0x0000006c6d657210 */ /* 0x000fe20007ffe0ff */
[----:B------:R-:W-:Y:S01]  /*6350*/  HADD2.F32 R50, -RZ, R47.H1_H1 ;  /* 0x3000002fff327230 */ /* 0x000fe20000004100 */
[-C--:B------:R-:W-:Y:S01]  /*6360*/  F2FP.F16.E5M2.UNPACK_B R57, R76.reuse ;  /* 0x0000004cff39723e */ /* 0x080fe200020004ff */
[----:B------:R-:W-:Y:S01]  /*6370*/  HADD2.F32 R47, -RZ, R49.H0_H0 ;  /* 0x20000031ff2f7230 */ /* 0x000fe20000004100 */
[----:B------:R-:W-:Y:S01]  /*6380*/  F2FP.F16.E5M2.UNPACK_B R59, R76.H1 ;  /* 0x0000004cff3b723e */ /* 0x000fe200030004ff */
[----:B------:R-:W-:Y:S01]  /*6390*/  HADD2.F32 R49, -RZ, R51.H0_H0 ;  /* 0x20000033ff317230 */ /* 0x000fe20000004100 */
[-C--:B------:R-:W-:Y:S01]  /*63a0*/  F2FP.F16.E5M2.UNPACK_B R61, R77.reuse ;  /* 0x0000004dff3d723e */ /* 0x080fe200020004ff */
[----:B------:R-:W-:Y:S01]  /*63b0*/  HADD2.F32 R60, -RZ, R57.H1_H1 ;  /* 0x30000039ff3c7230 */ /* 0x000fe20000004100 */
[----:B------:R-:W-:Y:S01]  /*63c0*/  F2FP.F16.E5M2.UNPACK_B R63, R77.H1 ;  /* 0x0000004dff3f723e */ /* 0x000fe200030004ff */
[----:B------:R-:W-:Y:S01]  /*63d0*/  HADD2.F32 R54, -RZ, R51.H1_H1 ;  /* 0x30000033ff367230 */ /* 0x000fe20000004100 */
[-C--:B------:R-:W-:Y:S01]  /*63e0*/  F2FP.F16.E5M2.UNPACK_B R65, R78.reuse ;  /* 0x0000004eff41723e */ /* 0x080fe200020004ff */
[----:B------:R-:W-:Y:S01]  /*63f0*/  HADD2.F32 R51, -RZ, R53.H0_H0 ;  /* 0x20000035ff337230 */ /* 0x000fe20000004100 */
[----:B------:R-:W-:Y:S01]  /*6400*/  F2FP.F16.E5M2.UNPACK_B R67, R78.H1 ;  /* 0x0000004eff43723e */ /* 0x000fe200030004ff */
[----:B------:R-:W-:Y:S01]  /*6410*/  HADD2.F32 R64, -RZ, R61.H1_H1 ;  /* 0x3000003dff407230 */ /* 0x000fe20000004100 */
[----:B------:R-:W-:Y:S01]  /*6420*/  ISETP.NE.AND P0, PT, R95, RZ, PT ;  /* 0x000000ff5f00720c */ /* 0x000fe20003f05270 */
[C---:B---3--:R-:W-:Y:S01]  /*6430*/  FMUL R0, R38.reuse, R4 ;  /* 0x0000000426007220 */ /* 0x048fe20000400000 */
[C---:B------:R-:W-:Y:S01]  /*6440*/  FMUL R2, R38.reuse, R5 ;  /* 0x0000000526027220 */ /* 0x040fe20000400000 */
[C---:B------:R-:W-:Y:S01]  /*6450*/  FMUL R4, R38.reuse, R8 ;  /* 0x0000000826047220 */ /* 0x040fe20000400000 */
[C---:B------:R-:W-:Y:S01]  /*6460*/  FMUL R5, R38.reuse, R9 ;  /* 0x0000000926057220 */ /* 0x040fe20000400000 */
[C---:B------:R-:W-:Y:S01]  /*6470*/  FFMA R0, R41.reuse, R40, R0 ;  /* 0x0000002829007223 */ /* 0x040fe20000000000 */
[C---:B------:R-:W-:Y:S01]  /*6480*/  FFMA R2, R41.reuse, R42, R2 ;  /* 0x0000002a29027223 */ /* 0x040fe20000000002 */
[C---:B------:R-:W-:Y:S01]  /*6490*/  FMUL R8, R38.reuse, R12 ;  /* 0x0000000c26087220 */ /* 0x040fe20000400000 */
[C---:B------:R-:W-:Y:S01]  /*64a0*/  FMUL R9, R38.reuse, R13 ;  /* 0x0000000d26097220 */ /* 0x040fe20000400000 */
[C---:B------:R-:W-:Y:S01]  /*64b0*/  FMUL R12, R38.reuse, R16 ;  /* 0x00000010260c7220 */ /* 0x040fe20000400000 */
[C---:B------:R-:W-:Y:S01]  /*64c0*/  FMUL R13, R38.reuse, R17 ;  /* 0x00000011260d7220 */ /* 0x040fe20000400000 */
[C---:B------:R-:W-:Y:S01]  /*64d0*/  FMUL R16, R38.reuse, R20 ;  /* 0x0000001426107220 */ /* 0x040fe20000400000 */
[C---:B------:R-:W-:Y:S01]  /*64e0*/  FMUL R17, R38.reuse, R21 ;  /* 0x0000001526117220 */ /* 0x040fe20000400000 */
[C---:B------:R-:W-:Y:S01]  /*64f0*/  FMUL R20, R38.reuse, R24 ;  /* 0x0000001826147220 */ /* 0x040fe20000400000 */
[C---:B------:R-:W-:Y:S01]  /*6500*/  FMUL R21, R38.reuse, R25 ;  /* 0x0000001926157220 */ /* 0x040fe20000400000 */
[----:B------:R-:W-:Y:S02]  /*6510*/  HADD2.F32 R68, -RZ, R65.H1_H1 ;  /* 0x30000041ff447230 */ /* 0x000fe40000004100 */
[C---:B------:R-:W-:Y:S01]  /*6520*/  FMUL R24, R38.reuse, R28 ;  /* 0x0000001c26187220 */ /* 0x040fe20000400000 */
[C---:B------:R-:W-:Y:S01]  /*6530*/  FMUL R25, R38.reuse, R29 ;  /* 0x0000001d26197220 */ /* 0x040fe20000400000 */
[C---:B------:R-:W-:Y:S01]  /*6540*/  FMUL R28, R38.reuse, R32 ;  /* 0x00000020261c7220 */ /* 0x040fe20000400000 */
[C---:B------:R-:W-:Y:S01]  /*6550*/  FMUL R29, R38.reuse, R33 ;  /* 0x00000021261d7220 */ /* 0x040fe20000400000 */
[C---:B--2---:R-:W-:Y:S01]  /*6560*/  FMUL R3, R38.reuse, R6 ;  /* 0x0000000626037220 */ /* 0x044fe20000400000 */
[C---:B------:R-:W-:Y:S01]  /*6570*/  FMUL R7, R38.reuse, R7 ;  /* 0x0000000726077220 */ /* 0x040fe20000400000 */
[C---:B------:R-:W-:Y:S01]  /*6580*/  FMUL R6, R38.reuse, R10 ;  /* 0x0000000a26067220 */ /* 0x040fe20000400000 */
[C---:B------:R-:W-:Y:S01]  /*6590*/  FMUL R11, R38.reuse, R11 ;  /* 0x0000000b260b7220 */ /* 0x040fe20000400000 */
[C---:B------:R-:W-:Y:S01]  /*65a0*/  FFMA R3, R41.reuse, R44, R3 ;  /* 0x0000002c29037223 */ /* 0x040fe20000000003 */
[C---:B------:R-:W-:Y:S01]  /*65b0*/  FFMA R7, R41.reuse, R46, R7 ;  /* 0x0000002e29077223 */ /* 0x040fe20000000007 */
[C---:B------:R-:W-:Y:S01]  /*65c0*/  FFMA R4, R41.reuse, R43, R4 ;  /* 0x0000002b29047223 */ /* 0x040fe20000000004 */
[----:B------:R-:W-:Y:S01]  /*65d0*/  F2FP.F16.E5M2.UNPACK_B R40, R79 ;  /* 0x0000004fff28723e */ /* 0x000fe200020004ff */
[C---:B------:R-:W-:Y:S01]  /*65e0*/  FFMA R5, R41.reuse, R48, R5 ;  /* 0x0000003029057223 */ /* 0x040fe20000000005 */
[C---:B------:R-:W-:Y:S01]  /*65f0*/  FFMA R6, R41.reuse, R45, R6 ;  /* 0x0000002d29067223 */ /* 0x040fe20000000006 */
[----:B------:R-:W-:Y:S01]  /*6600*/  F2FP.F16.E5M2.UNPACK_B R42, R79.H1 ;  /* 0x0000004fff2a723e */ /* 0x000fe200030004ff */
[C---:B------:R-:W-:Y:S01]  /*6610*/  FFMA R11, R41.reuse, R50, R11 ;  /* 0x00000032290b7223 */ /* 0x040fe2000000000b */
[----:B------:R-:W-:Y:S01]  /*6620*/  FFMA R8, R41, R47, R8 ;  /* 0x0000002f29087223 */ /* 0x000fe20000000008 */
[----:B------:R-:W-:Y:S01]  /*6630*/  F2FP.SATFINITE.E5M2.F32.PACK_AB_MERGE_C R97, R7, R3, RZ ;  /* 0x000000030761723e */ /* 0x000fe200048060ff */
[C---:B------:R-:W-:Y:S01]  /*6640*/  FFMA R9, R41.reuse, R52, R9 ;  /* 0x0000003429097223 */ /* 0x040fe20000000009 */
[----:B------:R-:W-:Y:S01]  /*6650*/  FMUL R10, R38, R14 ;  /* 0x0000000e260a7220 */ /* 0x000fe20000400000 */
[----:B------:R-:W-:Y:S01]  /*6660*/  LEA R109, R90, UR44, 0x3 ;  /* 0x0000002c5a6d7c11 */ /* 0x000fe2000f8e18ff */
[----:B------:R-:W-:Y:S01]  /*6670*/  FMUL R15, R38, R15 ;  /* 0x0000000f260f7220 */ /* 0x000fe20000400000 */
[--C-:B------:R-:W-:Y:S01]  /*6680*/  HADD2.F32 R53, -RZ, R55.reuse.H0_H0 ;  /* 0x20000037ff357230 */ /* 0x100fe20000004100 */
[----:B------:R-:W-:Y:S01]  /*6690*/  F2FP.SATFINITE.E5M2.F32.PACK_AB_MERGE_C R96, R2, R0, R97 ;  /* 0x000000000260723e */ /* 0x000fe20004806061 */
[----:B------:R-:W-:Y:S01]  /*66a0*/  FFMA R10, R41, R49, R10 ;  /* 0x00000031290a7223 */ /* 0x000fe2000000000a */
[----:B------:R-:W-:Y:S01]  /*66b0*/  F2FP.SATFINITE.E5M2.F32.PACK_AB_MERGE_C R97, R11, R6, RZ ;  /* 0x000000060b61723e */ /* 0x000fe200048060ff */
[C---:B------:R-:W-:Y:S01]  /*66c0*/  FFMA R15, R41.reuse, R54, R15 ;  /* 0x00000036290f7223 */ /* 0x040fe2000000000f */
[C---:B------:R-:W-:Y:S01]  /*66d0*/  FFMA R12, R41.reuse, R51, R12 ;  /* 0x00000033290c7223 */ /* 0x040fe2000000000c */
[----:B------:R-:W-:Y:S01]  /*66e0*/  FFMA R13, R41, R56, R13 ;  /* 0x00000038290d7223 */ /* 0x000fe2000000000d */
[----:B------:R-:W-:Y:S01]  /*66f0*/  F2FP.SATFINITE.E5M2.F32.PACK_AB_MERGE_C R97, R5, R4, R97 ;  /* 0x000000040561723e */ /* 0x000fe20004806061 */
[----:B------:R-:W-:Y:S01]  /*6700*/  HADD2.F32 R58, -RZ, R55.H1_H1 ;  /* 0x30000037ff3a7230 */ /* 0x000fe20000004100 */
[----:B------:R-:W-:Y:S01]  /*6710*/  F2FP.SATFINITE.E5M2.F32.PACK_AB_MERGE_C R98, R15, R10, RZ ;  /* 0x0000000a0f62723e */ /* 0x000fe200048060ff */
[----:B------:R-:W-:Y:S02]  /*6720*/  HADD2.F32 R55, -RZ, R57.H0_H0 ;  /* 0x20000039ff377230 */ /* 0x000fe40000004100 */
[C---:B------:R-:W-:Y:S01]  /*6730*/  FMUL R14, R38.reuse, R18 ;  /* 0x00000012260e7220 */ /* 0x040fe20000400000 */
[C---:B------:R-:W-:Y:S01]  /*6740*/  FMUL R19, R38.reuse, R19 ;  /* 0x0000001326137220 */ /* 0x040fe20000400000 */
[--C-:B------:R-:W-:Y:S02]  /*6750*/  HADD2.F32 R57, -RZ, R59.reuse.H0_H0 ;  /* 0x2000003bff397230 */ /* 0x100fe40000004100 */
[C---:B------:R-:W-:Y:S01]  /*6760*/  FMUL R18, R38.reuse, R22 ;  /* 0x0000001626127220 */ /* 0x040fe20000400000 */
[C---:B------:R-:W-:Y:S01]  /*6770*/  FFMA R14, R41.reuse, R53, R14 ;  /* 0x00000035290e7223 */ /* 0x040fe2000000000e */
[----:B------:R-:W-:Y:S02]  /*6780*/  HADD2.F32 R62, -RZ, R59.H1_H1 ;  /* 0x3000003bff3e7230 */ /* 0x000fe40000004100 */
[C---:B------:R-:W-:Y:S01]  /*6790*/  FFMA R19, R41.reuse, R58, R19 ;  /* 0x0000003a29137223 */ /* 0x040fe20000000013 */
[----:B------:R-:W-:Y:S02]  /*67a0*/  HADD2.F32 R59, -RZ, R61.H0_H0 ;  /* 0x2000003dff3b7230 */ /* 0x000fe40000004100 */
[C---:B------:R-:W-:Y:S01]  /*67b0*/  FMUL R23, R38.reuse, R23 ;  /* 0x0000001726177220 */ /* 0x040fe20000400000 */
[C---:B------:R-:W-:Y:S01]  /*67c0*/  FFMA R16, R41.reuse, R55, R16 ;  /* 0x0000003729107223 */ /* 0x040fe20000000010 */
[C---:B------:R-:W-:Y:S01]  /*67d0*/  FFMA R17, R41.reuse, R60, R17 ;  /* 0x0000003c29117223 */ /* 0x040fe20000000011 */
[--C-:B------:R-:W-:Y:S02]  /*67e0*/  HADD2.F32 R61, -RZ, R63.reuse.H0_H0 ;  /* 0x2000003fff3d7230 */ /* 0x100fe40000004100 */
[C---:B------:R-:W-:Y:S01]  /*67f0*/  FFMA R18, R41.reuse, R57, R18 ;  /* 0x0000003929127223 */ /* 0x040fe20000000012 */
[----:B------:R-:W-:Y:S02]  /*6800*/  HADD2.F32 R66, -RZ, R63.H1_H1 ;  /* 0x3000003fff427230 */ /* 0x000fe40000004100 */
[C---:B------:R-:W-:Y:S01]  /*6810*/  FMUL R22, R38.reuse, R26 ;  /* 0x0000001a26167220 */ /* 0x040fe20000400000 */
[----:B------:R-:W-:Y:S02]  /*6820*/  HADD2.F32 R63, -RZ, R65.H0_H0 ;  /* 0x20000041ff3f7230 */ /* 0x000fe40000004100 */
[C---:B------:R-:W-:Y:S01]  /*6830*/  FFMA R23, R41.reuse, R62, R23 ;  /* 0x0000003e29177223 */ /* 0x040fe20000000017 */
[C---:B------:R-:W-:Y:S01]  /*6840*/  FMUL R27, R38.reuse, R27 ;  /* 0x0000001b261b7220 */ /* 0x040fe20000400000 */
[C---:B------:R-:W-:Y:S01]  /*6850*/  FFMA R20, R41.reuse, R59, R20 ;  /* 0x0000003b29147223 */ /* 0x040fe20000000014 */
[C---:B------:R-:W-:Y:S01]  /*6860*/  FFMA R21, R41.reuse, R64, R21 ;  /* 0x0000004029157223 */ /* 0x040fe20000000015 */
[--C-:B------:R-:W-:Y:S02]  /*6870*/  HADD2.F32 R65, -RZ, R67.reuse.H0_H0 ;  /* 0x20000043ff417230 */ /* 0x100fe40000004100 */
[C---:B------:R-:W-:Y:S01]  /*6880*/  FFMA R22, R41.reuse, R61, R22 ;  /* 0x0000003d29167223 */ /* 0x040fe20000000016 */
[----:B------:R-:W-:Y:S02]  /*6890*/  HADD2.F32 R70, -RZ, R67.H1_H1 ;  /* 0x30000043ff467230 */ /* 0x000fe40000004100 */
[C---:B------:R-:W-:Y:S01]  /*68a0*/  FMUL R26, R38.reuse, R30 ;  /* 0x0000001e261a7220 */ /* 0x040fe20000400000 */
[--C-:B------:R-:W-:Y:S02]  /*68b0*/  HADD2.F32 R67, -RZ, R40.reuse.H0_H0 ;  /* 0x20000028ff437230 */ /* 0x100fe40000004100 */
[C---:B------:R-:W-:Y:S01]  /*68c0*/  FFMA R27, R41.reuse, R66, R27 ;  /* 0x00000042291b7223 */ /* 0x040fe2000000001b */
[C---:B------:R-:W-:Y:S01]  /*68d0*/  FMUL R31, R38.reuse, R31 ;  /* 0x0000001f261f7220 */ /* 0x040fe20000400000 */
[C---:B------:R-:W-:Y:S01]  /*68e0*/  FFMA R24, R41.reuse, R63, R24 ;  /* 0x0000003f29187223 */ /* 0x040fe20000000018 */
[----:B------:R-:W-:Y:S02]  /*68f0*/  HADD2.F32 R40, -RZ, R40.H1_H1 ;  /* 0x30000028ff287230 */ /* 0x000fe40000004100 */
[C---:B------:R-:W-:Y:S01]  /*6900*/  FFMA R25, R41.reuse, R68, R25 ;  /* 0x0000004429197223 */ /* 0x040fe20000000019 */
[--C-:B------:R-:W-:Y:S02]  /*6910*/  HADD2.F32 R69, -RZ, R42.reuse.H0_H0 ;  /* 0x2000002aff457230 */ /* 0x100fe40000004100 */
[C---:B------:R-:W-:Y:S01]  /*6920*/  FFMA R26, R41.reuse, R65, R26 ;  /* 0x00000041291a7223 */ /* 0x040fe2000000001a */
[----:B------:R-:W-:Y:S02]  /*6930*/  HADD2.F32 R42, -RZ, R42.H1_H1 ;  /* 0x3000002aff2a7230 */ /* 0x000fe40000004100 */
[C---:B------:R-:W-:Y:S01]  /*6940*/  FMUL R30, R38.reuse, R34 ;  /* 0x00000022261e7220 */ /* 0x040fe20000400000 */
[----:B------:R-:W-:Y:S01]  /*6950*/  FFMA R31, R41, R70, R31 ;  /* 0x00000046291f7223 */ /* 0x000fe2000000001f */
[----:B------:R-:W-:Y:S01]  /*6960*/  FMUL R35, R38, R35 ;  /* 0x0000002326237220 */ /* 0x000fe20000400000 */
[----:B------:R-:W-:Y:S01]  /*6970*/  F2FP.SATFINITE.E5M2.F32.PACK_AB_MERGE_C R99, R19, R14, RZ ;  /* 0x0000000e1363723e */ /* 0x000fe200048060ff */
[C---:B------:R-:W-:Y:S01]  /*6980*/  FFMA R28, R41.reuse, R67, R28 ;  /* 0x00000043291c7223 */ /* 0x040fe2000000001c */
[C---:B------:R-:W-:Y:S01]  /*6990*/  FFMA R29, R41.reuse, R40, R29 ;  /* 0x00000028291d7223 */ /* 0x040fe2000000001d */
[C---:B------:R-:W-:Y:S01]  /*69a0*/  FFMA R30, R41.reuse, R69, R30 ;  /* 0x00000045291e7223 */ /* 0x040fe2000000001e */
[----:B------:R-:W-:Y:S01]  /*69b0*/  FFMA R35, R41, R42, R35 ;  /* 0x0000002a29237223 */ /* 0x000fe20000000023 */
[----:B------:R-:W-:Y:S02]  /*69c0*/  F2FP.SATFINITE.E5M2.F32.PACK_AB_MERGE_C R98, R9, R8, R98 ;  /* 0x000000080962723e */ /* 0x000fe40004806062 */
[----:B------:R-:W-:Y:S02]  /*69d0*/  F2FP.SATFINITE.E5M2.F32.PACK_AB_MERGE_C R99, R13, R12, R99 ;  /* 0x0000000c0d63723e */ /* 0x000fe40004806063 */
[----:B------:R-:W-:Y:S02]  /*69e0*/  F2FP.SATFINITE.E5M2.F32.PACK_AB_MERGE_C R104, R23, R18, RZ ;  /* 0x000000121768723e */ /* 0x000fe400048060ff */
[----:B------:R-:W-:Y:S01]  /*69f0*/  F2FP.SATFINITE.E5M2.F32.PACK_AB_MERGE_C R105, R27, R22, RZ ;  /* 0x000000161b69723e */ /* 0x000fe200048060ff */
[----:B------:R1:W-:Y:S01]  /*6a00*/  STS.128 [R71+UR44+0x2200], R96 ;  /* 0x0022006047007988 */ /* 0x0003e20008000c2c */
[----:B------:R-:W-:Y:S02]  /*6a10*/  F2FP.SATFINITE.E5M2.F32.PACK_AB_MERGE_C R110, R31, R26, RZ ;  /* 0x0000001a1f6e723e */ /* 0x000fe400048060ff */
[----:B------:R-:W-:Y:S02]  /*6a20*/  F2FP.SATFINITE.E5M2.F32.PACK_AB_MERGE_C R111, R35, R30, RZ ;  /* 0x0000001e236f723e */ /* 0x000fe400048060ff */
[----:B------:R-:W-:Y:S02]  /*6a30*/  F2FP.SATFINITE.E5M2.F32.PACK_AB_MERGE_C R104, R17, R16, R104 ;  /* 0x000000101168723e */ /* 0x000fe40004806068 */
[----:B------:R-:W-:Y:S02]  /*6a40*/  F2FP.SATFINITE.E5M2.F32.PACK_AB_MERGE_C R105, R21, R20, R105 ;  /* 0x000000141569723e */ /* 0x000fe40004806069 */
[----:B------:R-:W-:Y:S02]  /*6a50*/  F2FP.SATFINITE.E5M2.F32.PACK_AB_MERGE_C R106, R25, R24, R110 ;  /* 0x00000018196a723e */ /* 0x000fe4000480606e */
[----:B------:R-:W-:Y:S02]  /*6a60*/  F2FP.SATFINITE.E5M2.F32.PACK_AB_MERGE_C R107, R29, R28, R111 ;  /* 0x0000001c1d6b723e */ /* 0x000fe4000480606f */
[----:B------:R-:W-:Y:S03]  /*6a70*/  @P6 SHF.L.U32 R110, R89, 0x1f, RZ ;  /* 0x0000001f596e6819 */ /* 0x000fe600000006ff */
[----:B------:R1:W-:Y:S01]  /*6a80*/  STS.128 [R101+0x2210], R104 ;  /* 0x0022106865007388 */ /* 0x0003e20000000c00 */
[----:B------:R-:W-:Y:S01]  /*6a90*/  @!PT LDS RZ, [RZ] ;  /* 0x00000000fffff984 */ /* 0x000fe20000000800 */
[----:B------:R-:W-:Y:S01]  /*6aa0*/  @!PT LDS RZ, [RZ] ;  /* 0x00000000fffff984 */ /* 0x000fe20000000800 */
[----:B------:R-:W-:Y:S01]  /*6ab0*/  @!PT LDS RZ, [RZ] ;  /* 0x00000000fffff984 */ /* 0x000fe20000000800 */
[----:B------:R-:W-:Y:S01]  /*6ac0*/  @!PT LDS RZ, [RZ] ;  /* 0x00000000fffff984 */ /* 0x000fe20000000800 */
[----:B------:R2:W-:Y:S07]  /*6ad0*/  MEMBAR.ALL.CTA ;  /* 0x0000000000007992 */ /* 0x0005ee0000008000 */
[----:B--2---:R-:W2:Y:S02]  /*6ae0*/  FENCE.VIEW.ASYNC.S ;  /* 0x00000000000073c6 */ /* 0x004ea40000000000 */
[----:B--2---:R-:W-:Y:S06]  /*6af0*/  BAR.SYNC.DEFER_BLOCKING 0x1, 0x80 ;  /* 0x0042000000007b1d */ /* 0x004fec0000010000 */
[----:B------:R-:W-:Y:S05]  /*6b00*/  @P0 BRA `(.L_x_103) ;  /* 0x0000000000280947 */ /* 0x000fea0003800000 */
[----:B------:R-:W2:Y:S01]  /*6b10*/  LDCU.64 UR6, c[0x0][0x348] ;  /* 0x00006900ff0677ac */ /* 0x000ea20008000a00 */
[----:B------:R-:W-:Y:S01]  /*6b20*/  UIADD3 UR4, UPT, UPT, UR44, 0x2200, URZ ;  /* 0x000022002c047890 */ /* 0x000fe2000fffe0ff */
[----:B------:R-:W-:Y:S05]  /*6b30*/  UMOV UR51, UR36 ;  /* 0x0000002400337c82 */ /* 0x000fea0008000000 */
[----:B------:R-:W-:Y:S04]  /*6b40*/  MOV R94, UR4 ;  /* 0x00000004005e7c02 */ /* 0x000fe80008000f00 */
[----:B------:R-:W-:Y:S01]  /*6b50*/  R2UR UR48, R94 ;  /* 0x000000005e3072ca */ /* 0x000fe200000e0000 */
[----:B--2---:R-:W-:Y:S04]  /*6b60*/  UIADD3 UR4, UP0, UPT, UR6, 0x680, URZ ;  /* 0x0000068006047890 */ /* 0x004fe8000ff1e0ff */
[----:B------:R-:W-:Y:S09]  /*6b70*/  UIADD3.X UR5, UPT, UPT, URZ, UR7, URZ, UP0, !UPT ;  /* 0x00000007ff057290 */ /* 0x000ff200087fe4ff */
[----:B------:R2:W-:Y:S01]  /*6b80*/  UTMASTG.3D [UR48], [UR4] ;  /* 0x00000030040073b5 */ /* 0x0005e20008010000 */
[----:B------:R0:W-:Y:S01]  /*6b90*/  UTMACMDFLUSH ;  /* 0x00000000000079b7 */ /* 0x0001e20000000000 */
[----:B--2---:R-:W-:Y:S04]  /*6ba0*/  DEPBAR.LE SB0, 0x1 ;  /* 0x000080400000791a */ /* 0x004fe80000000000 */
.L_x_103:
[----:B------:R-:W-:Y:S05]  /*6bb0*/  BSYNC.RECONVERGENT B0 ;  /* 0x0000000000007941 */ /* 0x000fea0003800200 */
.L_x_102:
[----:B------:R-:W-:Y:S06]  /*6bc0*/  BAR.SYNC.DEFER_BLOCKING 0x1, 0x80 ;  /* 0x0042000000007b1d */ /* 0x000fec0000010000 */
[----:B------:R-:W2:Y:S01]  /*6bd0*/  @P6 SYNCS.PHASECHK.TRANS64.TRYWAIT P0, [R109+URZ+0x50], R110 ;  /* 0x0000506e6d0065a7 */ /* 0x000ea200080011ff */
[----:B------:R-:W-:Y:S01]  /*6be0*/  BSSY B1, `(.L_x_104) ;  /* 0x0000020000017945 */ /* 0x000fe20003800000 */
[----:B--2---:R-:W-:Y:S03]  /*6bf0*/  @P6 SEL R102, RZ, 0x1, !P0 ;  /* 0x00000001ff666807 */ /* 0x004fe60004000000 */
[----:B------:R-:W-:Y:S05]  /*6c00*/  @!P6 BRA `(.L_x_105) ;  /* 0x000000000074e947 */ /* 0x000fea0003800000 */
[----:B------:R-:W-:Y:S01]  /*6c10*/  ISETP.NE.AND P1, PT, R103, RZ, PT ;  /* 0x000000ff6700720c */ /* 0x000fe20003f25270 */
[----:B------:R-:W2:Y:S01]  /*6c20*/  S2R R0, SR_CgaCtaId ;  /* 0x0000000000007919 */ /* 0x000ea20000008800 */
[----:B------:R-:W-:Y:S01]  /*6c30*/  ISETP.NE.AND P0, PT, R102, RZ, PT ;  /* 0x000000ff6600720c */ /* 0x000fe20003f05270 */
[----:B------:R-:W-:Y:S10]  /*6c40*/  BSSY B0, `(.L_x_106) ;  /* 0x0000008000007945 */ /* 0x000ff40003800000 */
[----:B------:R-:W-:Y:S05]  /*6c50*/  @P1 IMAD R2, R90, 0x1000, R71 ;  /* 0x000010005a021824 */ /* 0x000fea00078e0247 */
[----:B------:R-:W-:Y:S05]  /*6c60*/  @P1 IADD3 R3, PT, PT, R2, UR44, RZ ;  /* 0x0000002c02031c10 */ /* 0x000fea000fffe0ff */
[----:B------:R-:W-:Y:S01]  /*6c70*/  @P1 IMAD.IADD R3, R3, 0x1, R108 ;  /* 0x0000000103031824 */ /* 0x000fe200078e026c */
[----:B------:R-:W-:Y:S06]  /*6c80*/  @P0 BRA `(.L_x_107) ;  /* 0x00000000000c0947 */ /* 0x000fec0003800000 */
[----:B------:R-:W-:Y:S04]  /*6c90*/  SHF.L.U32 R4, R89, 0x1f, RZ ;  /* 0x0000001f59047819 */ /* 0x000fe800000006ff */
[----:B------:R-:W3:Y:S02]  /*6ca0*/  SYNCS.PHASECHK.TRANS64.TRYWAIT P0, [R109+URZ+0x50], R4 ;  /* 0x000050046d0075a7 */ /* 0x000ee400080011ff */
[----:B---3--:R-:W-:Y:S05]  /*6cb0*/  @!P0 BRA `(.L_x_108) ;  /* 0x0000001400c88947 */ /* 0x008fea0003800000 */
.L_x_107:
[----:B------:R-:W-:Y:S05]  /*6cc0*/  BSYNC B0 ;  /* 0x0000000000007941 */ /* 0x000fea0003800000 */
.L_x_106:
[----:B------:R-:W-:Y:S01]  /*6cd0*/  ISETP.NE.AND P0, PT, R103, RZ, PT ;  /* 0x000000ff6700720c */ /* 0x000fe20003f05270 */
[----:B---3--:R-:W-:Y:S02]  /*6ce0*/  VIADD R109, R109, 0x60 ;  /* 0x000000606d6d7836 */ /* 0x008fe40000000000 */
[----:B------:R-:W-:Y:S03]  /*6cf0*/  VIADD R90, R90, 0x1 ;  /* 0x000000015a5a7836 */ /* 0x000fe60000000000 */
[----:B--2---:R-:W-:Y:S07]  /*6d00*/  PRMT R0, R0, 0x654, R109 ;  /* 0x0000065400007816 */ /* 0x004fee000000006d */
[----:B------:R2:W3:Y:S04]  /*6d10*/  @P0 LDS.128 R72, [R2+UR44+0x200] ;  /* 0x0002002c02480984 */ /* 0x0004e80008000c00 */
[----:B------:R2:W4:Y:S01]  /*6d20*/  @P0 LDS.128 R76, [R3+0x210] ;  /* 0x00021000034c0984 */ /* 0x0005220000000c00 */
        /* <DEDUP_REMOVED lines=10> */
[----:B--23--:R-:W-:Y:S02]  /*6dd0*/  LOP3.LUT R89, R89, R0, RZ, 0x3c, !PT ;  /* 0x0000000059597212 */ /* 0x00cfe400078e3cff */
.L_x_105:
[----:B------:R-:W-:Y:S05]  /*6de0*/  BSYNC B1 ;  /* 0x0000000000017941 */ /* 0x000fea0003800000 */
.L_x_104:
[----:B------:R-:W-:Y:S05]  /*6df0*/  VIADD R0, R39, 0x40 ;  /* 0x0000004027007836 */ /* 0x000fea0000000000 */
[----:B------:R-:W-:Y:S04]  /*6e00*/  SHF.R.U32.HI R0, RZ, 0x15, R0 ;  /* 0x00000015ff007819 */ /* 0x000fe80000011600 */
[----:B------:R-:W-:Y:S11]  /*6e10*/  LOP3.LUT P0, RZ, R0, 0x3, R85, 0x48, !PT ;  /* 0x0000000300ff7812 */ /* 0x000ff60007804855 */
[----:B------:R-:W-:Y:S02]  /*6e20*/  @!UPT UIADD3 URZ, UPT, UPT, URZ, URZ, URZ ;  /* 0x000000fffffff290 */ /* 0x000fe4000fffe0ff */
[----:B------:R-:W-:Y:S05]  /*6e30*/  @!P0 BRA `(.L_x_109) ;  /* 0x0000000000408947 */ /* 0x000fea0003800000 */
[----:B------:R-:W2:Y:S01]  /*6e40*/  LDCU.64 UR8, c[0x4][0x70] ;  /* 0x01000e00ff0877ac */ /* 0x000ea20008000a00 */
[----:B------:R-:W-:Y:S01]  /*6e50*/  MOV R3, 0x0 ;  /* 0x0000000000037802 */ /* 0x000fe20000000f00 */
[----:B------:R-:W-:Y:S02]  /*6e60*/  HFMA2 R12, -RZ, RZ, 0, 5.9604644775390625e-08 ;  /* 0x00000001ff0c7431 */ /* 0x000fe400000001ff */
[----:B------:R-:W-:Y:S02]  /*6e70*/  IMAD.MOV.U32 R8, RZ, RZ, 0x192 ;  /* 0x00000192ff087424 */ /* 0x000fe400078e00ff */
[----:B------:R-:W-:Y:S01]  /*6e80*/  IMAD.MOV.U32 R13, RZ, RZ, RZ ;  /* 0x000000ffff0d7224 */ /* 0x000fe200078e00ff */
[----:B------:R-:W3:Y:S01]  /*6e90*/  LDCU.64 UR6, c[0x4][0x78] ;  /* 0x01000f00ff0677ac */ /* 0x000ee20008000a00 */
[----:B------:R-:W1:Y:S01]  /*6ea0*/  LDC.64 R2, c[0x4][R3] ;  /* 0x0100000003027b82 */ /* 0x000e620000000a00 */
[----:B------:R-:W5:Y:S01]  /*6eb0*/  LDCU.64 UR4, c[0x4][0x10] ;  /* 0x01000200ff0477ac */ /* 0x000f620008000a00 */
[----:B--2---:R-:W-:Y:S01]  /*6ec0*/  MOV R5, UR9 ;  /* 0x0000000900057c02 */ /* 0x004fe20008000f00 */
[----:B------:R-:W-:Y:S01]  /*6ed0*/  IMAD.U32 R4, RZ, RZ, UR8 ;  /* 0x00000008ff047e24 */ /* 0x000fe2000f8e00ff */
[----:B---3--:R-:W-:Y:S01]  /*6ee0*/  MOV R7, UR7 ;  /* 0x0000000700077c02 */ /* 0x008fe20008000f00 */
[----:B------:R-:W-:Y:S01]  /*6ef0*/  IMAD.U32 R6, RZ, RZ, UR6 ;  /* 0x00000006ff067e24 */ /* 0x000fe2000f8e00ff */
[----:B-----5:R-:W-:Y:S01]  /*6f00*/  MOV R11, UR5 ;  /* 0x00000005000b7c02 */ /* 0x020fe20008000f00 */
[----:B------:R-:W-:Y:S02]  /*6f10*/  IMAD.U32 R10, RZ, RZ, UR4 ;  /* 0x00000004ff0a7e24 */ /* 0x000fe4000f8e00ff */
[----:B------:R-:W-:Y:S07]  /*6f20*/  LEPC R20, `(.L_x_109) ;  /* 0x000000001014794e */ /* 0x000fee0000000000 */
[----:B-1--4-:R-:W-:Y:S05]  /*6f30*/  CALL.ABS.NOINC R2 ;  /* 0x0000000002007343 */ /* 0x012fea0003c00000 */
.L_x_109:
[----:B------:R-:W-:Y:S01]  /*6f40*/  ISETP.NE.AND P0, PT, R95, RZ, PT ;  /* 0x000000ff5f00720c */ /* 0x000fe20003f05270 */
[----:B------:R-:W-:Y:S05]  /*6f50*/  WARPSYNC.ALL ;  /* 0x0000000000007948 */ /* 0x000fea0003800000 */
[----:B------:R-:W-:Y:S01]  /*6f60*/  R2UR UR4, R39 ;  /* 0x00000000270472ca */ /* 0x000fe200000e0000 */
[----:B------:R-:W2:Y:S01]  /*6f70*/  S2UR UR6, SR_CgaCtaId ;  /* 0x00000000000679c3 */ /* 0x000ea20000008800 */
[-C--:B------:R-:W-:Y:S01]  /*6f80*/  F2FP.F16.E5M2.UNPACK_B R42, R72.reuse ;  /* 0x00000048ff2a723e */ /* 0x080fe200020004ff */
[----:B------:R-:W-:Y:S01]  /*6f90*/  BSSY.RECONVERGENT B0, `(.L_x_110) ;  /* 0x000009c000007945 */ /* 0x000fe20003800200 */
[----:B------:R-:W-:Y:S02]  /*6fa0*/  F2FP.F16.E5M2.UNPACK_B R72, R72.H1 ;  /* 0x00000048ff48723e */ /* 0x000fe400030004ff */
[-C--:B------:R-:W-:Y:S01]  /*6fb0*/  F2FP.F16.E5M2.UNPACK_B R46, R73.reuse ;  /* 0x00000049ff2e723e */ /* 0x080fe200020004ff */
[--C-:B------:R-:W-:Y:S01]  /*6fc0*/  HADD2.F32 R40, -RZ, R42.reuse.H0_H0 ;  /* 0x2000002aff287230 */ /* 0x100fe20000004100 */
[----:B------:R-:W-:Y:S01]  /*6fd0*/  F2FP.F16.E5M2.UNPACK_B R73, R73.H1 ;  /* 0x00000049ff49723e */ /* 0x000fe200030004ff */
[----:B------:R-:W-:Y:S01]  /*6fe0*/  HADD2.F32 R42, -RZ, R42.H1_H1 ;  /* 0x3000002aff2a7230 */ /* 0x000fe20000004100 */
[-C--:B------:R-:W-:Y:S01]  /*6ff0*/  F2FP.F16.E5M2.UNPACK_B R50, R74.reuse ;  /* 0x0000004aff32723e */ /* 0x080fe200020004ff */
[----:B------:R-:W-:Y:S01]  /*7000*/  HADD2.F32 R43, -RZ, R72.H0_H0 ;  /* 0x20000048ff2b7230 */ /* 0x000fe20000004100 */
[----:B------:R-:W-:Y:S01]  /*7010*/  F2FP.F16.E5M2.UNPACK_B R74, R74.H1 ;  /* 0x0000004aff4a723e */ /* 0x000fe200030004ff */
[----:B------:R-:W-:Y:S01]  /*7020*/  LDTM.16dp32bit_t0_t15.x32 R4, tmem[UR4+0x40] ;  /* 0x00004004000479ee */ /* 0x000fe20008a80000 */
[----:B------:R-:W3:Y:S01]  /*7030*/  LDTM.16dp32bit_t16_t31.x32 R4, tmem[UR4+0x60] ;  /* 0x00006004000479ee */ /* 0x000ee20008aa0000 */
[----:B------:R-:W-:Y:S01]  /*7040*/  NOP ;  /* 0x0000000000007918 */ /* 0x000fe20000000000 */
[--C-:B------:R-:W-:Y:S01]  /*7050*/  HADD2.F32 R45, -RZ, R46.reuse.H0_H0 ;  /* 0x2000002eff2d7230 */ /* 0x100fe20000004100 */
[----:B------:R-:W-:Y:S01]  /*7060*/  R2UR UR5, R100 ;  /* 0x00000000640572ca */ /* 0x000fe200000e0000 */
[----:B------:R-:W-:Y:S01]  /*7070*/  HADD2.F32 R46, -RZ, R46.H1_H1 ;  /* 0x3000002eff2e7230 */ /* 0x000fe20000004100 */
[----:B------:R-:W-:Y:S01]  /*7080*/  F2FP.F16.E5M2.UNPACK_B R54, R75 ;  /* 0x0000004bff36723e */ /* 0x000fe200020004ff */
[--C-:B------:R-:W-:Y:S01]  /*7090*/  HADD2.F32 R49, -RZ, R50.reuse.H0_H0 ;  /* 0x20000032ff317230 */ /* 0x100fe20000004100 */
[----:B----4-:R-:W-:Y:S01]  /*70a0*/  F2FP.F16.E5M2.UNPACK_B R58, R76 ;  /* 0x0000004cff3a723e */ /* 0x010fe200020004ff */
[----:B------:R-:W-:Y:S01]  /*70b0*/  HADD2.F32 R50, -RZ, R50.H1_H1 ;  /* 0x30000032ff327230 */ /* 0x000fe20000004100 */
[----:B------:R-:W-:Y:S01]  /*70c0*/  F2FP.F16.E5M2.UNPACK_B R62, R77 ;  /* 0x0000004dff3e723e */ /* 0x000fe200020004ff */
[--C-:B------:R-:W-:Y:S01]  /*70d0*/  HADD2.F32 R53, -RZ, R54.reuse.H0_H0 ;  /* 0x20000036ff357230 */ /* 0x100fe20000004100 */
[----:B------:R-:W-:Y:S01]  /*70e0*/  F2FP.F16.E5M2.UNPACK_B R66, R78 ;  /* 0x0000004eff42723e */ /* 0x000fe200020004ff */
[----:B------:R-:W-:Y:S01]  /*70f0*/  HADD2.F32 R54, -RZ, R54.H1_H1 ;  /* 0x30000036ff367230 */ /* 0x000fe20000004100 */
[----:B------:R-:W-:Y:S01]  /*7100*/  F2FP.F16.E5M2.UNPACK_B R69, R79 ;  /* 0x0000004fff45723e */ /* 0x000fe200020004ff */
[--C-:B------:R-:W-:Y:S01]  /*7110*/  HADD2.F32 R57, -RZ, R58.reuse.H0_H0 ;  /* 0x2000003aff397230 */ /* 0x100fe20000004100 */
[----:B------:R-:W-:Y:S01]  /*7120*/  F2FP.F16.E5M2.UNPACK_B R75, R75.H1 ;  /* 0x0000004bff4b723e */ /* 0x000fe200030004ff */
[----:B------:R-:W-:Y:S01]  /*7130*/  UIADD3 UR4, UPT, UPT, UR5, 0xc0, URZ ;  /* 0x000000c005047890 */ /* 0x000fe2000fffe0ff */
[----:B------:R-:W-:Y:S01]  /*7140*/  HADD2.F32 R59, -RZ, R58.H1_H1 ;  /* 0x3000003aff3b7230 */ /* 0x000fe20000004100 */
[----:B------:R-:W-:Y:S01]  /*7150*/  F2FP.F16.E5M2.UNPACK_B R76, R76.H1 ;  /* 0x0000004cff4c723e */ /* 0x000fe200030004ff */
[--C-:B------:R-:W-:Y:S01]  /*7160*/  HADD2.F32 R61, -RZ, R62.reuse.H0_H0 ;  /* 0x2000003eff3d7230 */ /* 0x100fe20000004100 */
[----:B------:R-:W-:Y:S01]  /*7170*/  F2FP.F16.E5M2.UNPACK_B R77, R77.H1 ;  /* 0x0000004dff4d723e */ /* 0x000fe200030004ff */
[----:B------:R-:W-:Y:S01]  /*7180*/  HADD2.F32 R62, -RZ, R62.H1_H1 ;  /* 0x3000003eff3e7230 */ /* 0x000fe20000004100 */
[----:B------:R-:W-:Y:S01]  /*7190*/  F2FP.F16.E5M2.UNPACK_B R78, R78.H1 ;  /* 0x0000004eff4e723e */ /* 0x000fe200030004ff */
[--C-:B------:R-:W-:Y:S01]  /*71a0*/  HADD2.F32 R65, -RZ, R66.reuse.H0_H0 ;  /* 0x20000042ff417230 */ /* 0x100fe20000004100 */
[----:B--2---:R-:W-:Y:S01]  /*71b0*/  UPRMT UR4, UR6, 0x654, UR4 ;  /* 0x0000065406047896 */ /* 0x004fe20008000004 */
        /* <DEDUP_REMOVED lines=8> */
[----:B------:R-:W-:Y:S01]  /*7240*/  SYNCS.ARRIVE.TRANS64.RED.A1T0 RZ, [UR4], RZ ;  /* 0x000000ffffff79a7 */ /* 0x000fe20008100404 */
        /* <DEDUP_REMOVED lines=15> */
[--C-:B------:R-:W-:Y:S02]  /*7340*/  HADD2.F32 R47, -RZ, R73.reuse.H0_H0 ;  /* 0x20000049ff2f7230 */ /* 0x100fe40000004100 */
[C---:B------:R-:W-:Y:S01]  /*7350*/  FMUL R10, R38.reuse, R10 ;  /* 0x0000000a260a7220 */ /* 0x040fe20000400000 */
[C---:B------:R-:W-:Y:S01]  /*7360*/  FFMA R6, R41.reuse, R43, R6 ;  /* 0x0000002b29067223 */ /* 0x040fe20000000006 */
[----:B------:R-:W-:Y:S02]  /*7370*/  HADD2.F32 R48, -RZ, R73.H1_H1 ;  /* 0x30000049ff307230 */ /* 0x000fe40000004100 */
[C---:B------:R-:W-:Y:S01]  /*7380*/  FFMA R7, R41.reuse, R44, R7 ;  /* 0x0000002c29077223 */ /* 0x040fe20000000007 */
[C---:B------:R-:W-:Y:S01]  /*7390*/  FFMA R8, R41.reuse, R45, R8 ;  /* 0x0000002d29087223 */ /* 0x040fe20000000008 */
[C---:B------:R-:W-:Y:S01]  /*73a0*/  FFMA R9, R41.reuse, R46, R9 ;  /* 0x0000002e29097223 */ /* 0x040fe20000000009 */
[----:B------:R-:W-:Y:S01]  /*73b0*/  FFMA R10, R41, R47, R10 ;  /* 0x0000002f290a7223 */ /* 0x000fe2000000000a */
[----:B------:R-:W-:Y:S01]  /*73c0*/  HADD2.F32 R43, -RZ, R69.H0_H0 ;  /* 0x20000045ff2b7230 */ /* 0x000fe20000004100 */
[----:B-1----:R-:W-:Y:S01]  /*73d0*/  F2FP.SATFINITE.E5M2.F32.PACK_AB_MERGE_C R96, R7, R6, RZ ;  /* 0x000000060760723e */ /* 0x002fe200048060ff */
[C---:B------:R-:W-:Y:S01]  /*73e0*/  FMUL R11, R38.reuse, R11 ;  /* 0x0000000b260b7220 */ /* 0x040fe20000400000 */
[--C-:B------:R-:W-:Y:S02]  /*73f0*/  HADD2.F32 R51, -RZ, R74.reuse.H0_H0 ;  /* 0x2000004aff337230 */ /* 0x100fe40000004100 */
[C---:B------:R-:W-:Y:S01]  /*7400*/  FMUL R14, R38.reuse, R14 ;  /* 0x0000000e260e7220 */ /* 0x040fe20000400000 */
[----:B------:R-:W-:Y:S01]  /*7410*/  HADD2.F32 R52, -RZ, R74.H1_H1 ;  /* 0x3000004aff347230 */ /* 0x000fe20000004100 */
[----:B------:R-:W-:Y:S01]  /*7420*/  F2FP.SATFINITE.E5M2.F32.PACK_AB_MERGE_C R96, R5, R4, R96 ;  /* 0x000000040560723e */ /* 0x000fe20004806060 */
[C---:B------:R-:W-:Y:S01]  /*7430*/  FFMA R11, R41.reuse, R48, R11 ;  /* 0x00000030290b7223 */ /* 0x040fe2000000000b */
[C---:B------:R-:W-:Y:S01]  /*7440*/  FFMA R12, R41.reuse, R49, R12 ;  /* 0x00000031290c7223 */ /* 0x040fe2000000000c */
[C---:B------:R-:W-:Y:S01]  /*7450*/  FFMA R13, R41.reuse, R50, R13 ;  /* 0x00000032290d7223 */ /* 0x040fe2000000000d */
[----:B------:R-:W-:Y:S01]  /*7460*/  FFMA R14, R41, R51, R14 ;  /* 0x00000033290e7223 */ /* 0x000fe2000000000e */
[C---:B------:R-:W-:Y:S01]  /*7470*/  FMUL R15, R38.reuse, R15 ;  /* 0x0000000f260f7220 */ /* 0x040fe20000400000 */
[----:B------:R-:W-:Y:S01]  /*7480*/  F2FP.F16.E5M2.UNPACK_B R79, R79.H1 ;  /* 0x0000004fff4f723e */ /* 0x000fe200030004ff */
[--C-:B------:R-:W-:Y:S01]  /*7490*/  HADD2.F32 R55, -RZ, R75.reuse.H0_H0 ;  /* 0x2000004bff377230 */ /* 0x100fe20000004100 */
[----:B------:R-:W-:Y:S01]  /*74a0*/  F2FP.SATFINITE.E5M2.F32.PACK_AB_MERGE_C R97, R11, R10, RZ ;  /* 0x0000000a0b61723e */ /* 0x000fe200048060ff */
[C---:B------:R-:W-:Y:S01]  /*74b0*/  FFMA R15, R41.reuse, R52, R15 ;  /* 0x00000034290f7223 */ /* 0x040fe2000000000f */
[C---:B------:R-:W-:Y:S01]  /*74c0*/  FFMA R16, R41.reuse, R53, R16 ;  /* 0x0000003529107223 */ /* 0x040fe20000000010 */
[----:B------:R-:W-:Y:S01]  /*74d0*/  FFMA R17, R41, R54, R17 ;  /* 0x0000003629117223 */ /* 0x000fe20000000011 */
[----:B------:R-:W-:Y:S01]  /*74e0*/  F2FP.SATFINITE.E5M2.F32.PACK_AB_MERGE_C R97, R9, R8, R97 ;  /* 0x000000080961723e */ /* 0x000fe20004806061 */
[----:B------:R-:W-:Y:S01]  /*74f0*/  HADD2.F32 R56, -RZ, R75.H1_H1 ;  /* 0x3000004bff387230 */ /* 0x000fe20000004100 */
[----:B------:R-:W-:Y:S01]  /*7500*/  F2FP.SATFINITE.E5M2.F32.PACK_AB_MERGE_C R98, R15, R14, RZ ;  /* 0x0000000e0f62723e */ /* 0x000fe200048060ff */
[C---:B------:R-:W-:Y:S01]  /*7510*/  FMUL R18, R38.reuse, R18 ;  /* 0x0000001226127220 */ /* 0x040fe20000400000 */
[C---:B------:R-:W-:Y:S01]  /*7520*/  FMUL R19, R38.reuse, R19 ;  /* 0x0000001326137220 */ /* 0x040fe20000400000 */
[--C-:B------:R-:W-:Y:S02]  /*7530*/  HADD2.F32 R58, -RZ, R76.reuse.H0_H0 ;  /* 0x2000004cff3a7230 */ /* 0x100fe40000004100 */
[C---:B------:R-:W-:Y:S01]  /*7540*/  FMUL R3, R38.reuse, R22 ;  /* 0x0000001626037220 */ /* 0x040fe20000400000 */
[C---:B------:R-:W-:Y:S01]  /*7550*/  FFMA R18, R41.reuse, R55, R18 ;  /* 0x0000003729127223 */ /* 0x040fe20000000012 */
[----:B------:R-:W-:Y:S02]  /*7560*/  HADD2.F32 R60, -RZ, R76.H1_H1 ;  /* 0x3000004cff3c7230 */ /* 0x000fe40000004100 */
        /* <DEDUP_REMOVED lines=42> */
[----:B------:R-:W-:Y:S03]  /*7810*/  IADD3 R70, PT, PT, R36, 0x1, RZ ;  /* 0x0000000124467810 */ /* 0x000fe60007ffe0ff */
        /* <DEDUP_REMOVED lines=10> */
[----:B------:R-:W-:Y:S02]  /*78c0*/  UIADD3 UR9, UPT, UPT, UR49, 0x40, URZ ;  /* 0x0000004031097890 */ /* 0x000fe4000fffe0ff */
[----:B------:R-:W-:Y:S01]  /*78d0*/  UIADD3 UR8, UPT, UPT, UR44, 0x3200, URZ ;  /* 0x000032002c087890 */ /* 0x000fe2000fffe0ff */
[----:B------:R-:W-:Y:S01]  /*78e0*/  UMOV UR10, UR50 ;  /* 0x00000032000a7c82 */ /* 0x000fe20008000000 */
[----:B------:R-:W-:Y:S01]  /*78f0*/  UMOV UR11, UR36 ;  /* 0x00000024000b7c82 */ /* 0x000fe20008000000 */
[----:B--2---:R-:W-:Y:S04]  /*7900*/  UIADD3 UR4, UP0, UPT, UR6, 0x680, URZ ;  /* 0x0000068006047890 */ /* 0x004fe8000ff1e0ff */
[----:B------:R-:W-:Y:S09]  /*7910*/  UIADD3.X UR5, UPT, UPT, URZ, UR7, URZ, UP0, !UPT ;  /* 0x00000007ff057290 */ /* 0x000ff200087fe4ff */
[----:B------:R2:W-:Y:S01]  /*7920*/  UTMASTG.3D [UR8], [UR4] ;  /* 0x00000008040073b5 */ /* 0x0005e20008010000 */
[----:B------:R0:W-:Y:S01]  /*7930*/  UTMACMDFLUSH ;  /* 0x00000000000079b7 */ /* 0x0001e20000000000 */
[----:B--2---:R-:W-:Y:S04]  /*7940*/  DEPBAR.LE SB0, 0x1 ;  /* 0x000080400000791a */ /* 0x004fe80000000000 */
.L_x_111:
[----:B------:R-:W-:Y:S05]  /*7950*/  BSYNC.RECONVERGENT B0 ;  /* 0x0000000000007941 */ /* 0x000fea0003800200 */
.L_x_110:
[----:B------:R-:W-:Y:S01]  /*7960*/  BAR.SYNC.DEFER_BLOCKING 0x1, 0x80 ;  /* 0x0042000000007b1d */ /* 0x000fe20000010000 */
[----:B------:R-:W-:Y:S01]  /*7970*/  ISETP.NE.AND P0, PT, R87, 0x2, PT ;  /* 0x000000025700780c */ /* 0x000fe20003f05270 */
[----:B------:R-:W-:Y:S01]  /*7980*/  UISETP.NE.AND UP0, UPT, UR45, URZ, UPT ;  /* 0x000000ff2d00728c */ /* 0x000fe2000bf05270 */
[----:B------:R-:W-:Y:S01]  /*7990*/  ISETP.NE.AND P1, PT, R70, 0x4, PT ;  /* 0x000000044600780c */ /* 0x000fe20003f25270 */
[----:B------:R-:W-:Y:S01]  /*79a0*/  UIADD3 UR20, UPT, UPT, UR37, UR62, URZ ;  /* 0x0000003e25147290 */ /* 0x000fe2000fffe0ff */
[----:B------:R-:W-:Y:S01]  /*79b0*/  SEL R0, RZ, 0x1, P0 ;  /* 0x00000001ff007807 */ /* 0x000fe20000000000 */
[----:B------:R-:W-:Y:S01]  /*79c0*/  UIADD3 UR16, UPT, UPT, UR38, UR59, URZ ;  /* 0x0000003b26107290 */ /* 0x000fe2000fffe0ff */
[----:B------:R-:W-:Y:S02]  /*79d0*/  SEL R3, RZ, 0x1, P1 ;  /* 0x00000001ff037807 */ /* 0x000fe40000800000 */
[----:B------:R-:W-:Y:S02]  /*79e0*/  LOP3.LUT R91, R91, R0, RZ, 0x3c, !PT ;  /* 0x000000005b5b7212 */ /* 0x000fe400078e3cff */
[----:B------:R-:W-:Y:S02]  /*79f0*/  LOP3.LUT R92, R92, R3, RZ, 0x3c, !PT ;  /* 0x000000035c5c7212 */ /* 0x000fe400078e3cff */
[----:B------:R-:W-:Y:S02]  /*7a00*/  SEL R87, R87, RZ, P0 ;  /* 0x000000ff57577207 */ /* 0x000fe40000000000 */
[----:B------:R-:W-:Y:S01]  /*7a10*/  SEL R36, R70, RZ, P1 ;  /* 0x000000ff46247207 */ /* 0x000fe20000800000 */
[----:B------:R-:W-:Y:S01]  /*7a20*/  UMOV UR36, UR58 ;  /* 0x0000003a00247c82 */ /* 0x000fe20008000000 */
[----:B------:R-:W-:Y:S05]  /*7a30*/  BRA.U UP0, `(.L_x_112) ;  /* 0xffffffd500987547 */ /* 0x000fea000b83ffff */
[----:B------:R-:W-:Y:S05]  /*7a40*/  EXIT ;  /* 0x000000000000794d */ /* 0x000fea0003800000 */
.L_x_24:
[----:B-1----:R1:W2:Y:S02]  /*7a50*/  SYNCS.PHASECHK.TRANS64.TRYWAIT P0, [R0+URZ+0xf0], R3 ;  /* 0x0000f003000075a7 */ /* 0x0022a400080011ff */
[----:B--2---:R-:W-:Y:S05]  /*7a60*/  @!P0 NANOSLEEP.SYNCS 0x989680 ;  /* 0x009896800000895d */ /* 0x004fea0003900000 */
[----:B------:R-:W2:Y:S02]  /*7a70*/  @!P0 SYNCS.PHASECHK.TRANS64 P0, [R0+URZ+0xf0], R3 ;  /* 0x0000f003000085a7 */ /* 0x000ea400080010ff */
[----:B--2---:R-:W-:Y:S05]  /*7a80*/  @!P0 BRA `(.L_x_24) ;  /* 0xfffffffc00f08947 */ /* 0x004fea000383ffff */
[----:B------:R-:W-:Y:S05]  /*7a90*/  BRA `(.L_x_113) ;  /* 0xffffff9c00d07947 */ /* 0x000fea000383ffff */
.L_x_27:
[----:B-1----:R-:W-:-:S07]  /*7aa0*/  MOV R0, UR33 ;  /* 0x0000002100007c02 */ /* 0x002fce0008000f00 */
.L_x_114:
[----:B-1----:R1:W2:Y:S02]  /*7ab0*/  SYNCS.PHASECHK.TRANS64.TRYWAIT P0, [R0+URZ+0x28], R3 ;  /* 0x00002803000075a7 */ /* 0x0022a400080011ff */
[----:B--2---:R-:W-:Y:S05]  /*7ac0*/  @!P0 NANOSLEEP.SYNCS 0x989680 ;  /* 0x009896800000895d */ /* 0x004fea0003900000 */
[----:B------:R-:W2:Y:S02]  /*7ad0*/  @!P0 SYNCS.PHASECHK.TRANS64 P0, [R0+URZ+0x28], R3 ;  /* 0x00002803000085a7 */ /* 0x000ea400080010ff */
[----:B--2---:R-:W-:Y:S05]  /*7ae0*/  @!P0 BRA `(.L_x_114) ;  /* 0xfffffffc00f08947 */ /* 0x004fea000383ffff */
[----:B------:R-:W-:Y:S05]  /*7af0*/  BRA `(.L_x_26) ;  /* 0xffffffa000147947 */ /* 0x000fea000383ffff */
.L_x_34:
[----:B-1----:R-:W-:-:S07]  /*7b00*/  MOV R0, UR17 ;  /* 0x0000001100007c02 */ /* 0x002fce0008000f00 */
.L_x_115:
[----:B-1----:R1:W2:Y:S02]  /*7b10*/  SYNCS.PHASECHK.TRANS64.TRYWAIT P0, [R0+URZ+0x28], R3 ;  /* 0x00002803000075a7 */ /* 0x0022a400080011ff */
[----:B--2---:R-:W-:Y:S05]  /*7b20*/  @!P0 NANOSLEEP.SYNCS 0x989680 ;  /* 0x009896800000895d */ /* 0x004fea0003900000 */
[----:B------:R-:W2:Y:S02]  /*7b30*/  @!P0 SYNCS.PHASECHK.TRANS64 P0, [R0+URZ+0x28], R3 ;  /* 0x00002803000085a7 */ /* 0x000ea400080010ff */
[----:B--2---:R-:W-:Y:S05]  /*7b40*/  @!P0 BRA `(.L_x_115) ;  /* 0xfffffffc00f08947 */ /* 0x004fea000383ffff */
[----:B------:R-:W-:Y:S05]  /*7b50*/  BRA `(.L_x_33) ;  /* 0xffffffa000d47947 */ /* 0x000fea000383ffff */
.L_x_39:
[----:B-1----:R1:W2:Y:S02]  /*7b60*/  SYNCS.PHASECHK.TRANS64.TRYWAIT P0, [R3+URZ+0x80], R0 ;  /* 0x00008000030075a7 */ /* 0x0022a400080011ff */
[----:B--2---:R-:W-:Y:S05]  /*7b70*/  @!P0 NANOSLEEP.SYNCS 0x989680 ;  /* 0x009896800000895d */ /* 0x004fea0003900000 */
[----:B------:R-:W2:Y:S02]  /*7b80*/  @!P0 SYNCS.PHASECHK.TRANS64 P0, [R3+URZ+0x80], R0 ;  /* 0x00008000030085a7 */ /* 0x000ea400080010ff */
[----:B--2---:R-:W-:Y:S05]  /*7b90*/  @!P0 BRA `(.L_x_39) ;  /* 0xfffffffc00f08947 */ /* 0x004fea000383ffff */
[----:B------:R-:W-:Y:S05]  /*7ba0*/  BRA `(.L_x_116) ;  /* 0xffffffa400747947 */ /* 0x000fea000383ffff */
.L_x_43:
[----:B-1----:R-:W-:-:S07]  /*7bb0*/  MOV R0, UR4 ;  /* 0x0000000400007c02 */ /* 0x002fce0008000f00 */
.L_x_117:
[----:B-1----:R1:W2:Y:S02]  /*7bc0*/  SYNCS.PHASECHK.TRANS64.TRYWAIT P0, [R0+URZ], R3 ;  /* 0x00000003000075a7 */ /* 0x0022a400080011ff */
[----:B--2---:R-:W-:Y:S05]  /*7bd0*/  @!P0 NANOSLEEP.SYNCS 0x989680 ;  /* 0x009896800000895d */ /* 0x004fea0003900000 */
[----:B------:R-:W2:Y:S02]  /*7be0*/  @!P0 SYNCS.PHASECHK.TRANS64 P0, [R0+URZ], R3 ;  /* 0x00000003000085a7 */ /* 0x000ea400080010ff */
[----:B--2---:R-:W-:Y:S05]  /*7bf0*/  @!P0 BRA `(.L_x_117) ;  /* 0xfffffffc00f08947 */ /* 0x004fea000383ffff */
[----:B------:R-:W-:Y:S05]  /*7c00*/  BRA `(.L_x_118) ;  /* 0xffffffac00187947 */ /* 0x000fea000383ffff */
.L_x_44:
[----:B------:R-:W-:-:S07]  /*7c10*/  MOV R0, UR5 ;  /* 0x0000000500007c02 */ /* 0x000fce0008000f00 */
.L_x_119:
[----:B-1----:R1:W2:Y:S02]  /*7c20*/  SYNCS.PHASECHK.TRANS64.TRYWAIT P0, [R0+URZ], R3 ;  /* 0x00000003000075a7 */ /* 0x0022a400080011ff */
[----:B--2---:R-:W-:Y:S05]  /*7c30*/  @!P0 NANOSLEEP.SYNCS 0x989680 ;  /* 0x009896800000895d */ /* 0x004fea0003900000 */
[----:B------:R-:W2:Y:S02]  /*7c40*/  @!P0 SYNCS.PHASECHK.TRANS64 P0, [R0+URZ], R3 ;  /* 0x00000003000085a7 */ /* 0x000ea400080010ff */
[----:B--2---:R-:W-:Y:S05]  /*7c50*/  @!P0 BRA `(.L_x_119) ;  /* 0xfffffffc00f08947 */ /* 0x004fea000383ffff */
[----:B------:R-:W-:Y:S05]  /*7c60*/  BRA `(.L_x_120) ;  /* 0xffffffac00247947 */ /* 0x000fea000383ffff */
.L_x_45:
[----:B------:R-:W-:-:S07]  /*7c70*/  MOV R0, UR5 ;  /* 0x0000000500007c02 */ /* 0x000fce0008000f00 */
.L_x_121:
[----:B-1----:R1:W2:Y:S02]  /*7c80*/  SYNCS.PHASECHK.TRANS64.TRYWAIT P0, [R0+URZ], R3 ;  /* 0x00000003000075a7 */ /* 0x0022a400080011ff */
[----:B--2---:R-:W-:Y:S05]  /*7c90*/  @!P0 NANOSLEEP.SYNCS 0x989680 ;  /* 0x009896800000895d */ /* 0x004fea0003900000 */
[----:B------:R-:W2:Y:S02]  /*7ca0*/  @!P0 SYNCS.PHASECHK.TRANS64 P0, [R0+URZ], R3 ;  /* 0x00000003000085a7 */ /* 0x000ea400080010ff */
[----:B--2---:R-:W-:Y:S05]  /*7cb0*/  @!P0 BRA `(.L_x_121) ;  /* 0xfffffffc00f08947 */ /* 0x004fea000383ffff */
[----:B------:R-:W-:Y:S05]  /*7cc0*/  BRA `(.L_x_122) ;  /* 0xffffffac00307947 */ /* 0x000fea000383ffff */
.L_x_46:
[----:B------:R-:W-:-:S07]  /*7cd0*/  MOV R0, UR5 ;  /* 0x0000000500007c02 */ /* 0x000fce0008000f00 */
.L_x_123:
[----:B-1----:R1:W2:Y:S02]  /*7ce0*/  SYNCS.PHASECHK.TRANS64.TRYWAIT P0, [R0+URZ], R3 ;  /* 0x00000003000075a7 */ /* 0x0022a400080011ff */
[----:B--2---:R-:W-:Y:S05]  /*7cf0*/  @!P0 NANOSLEEP.SYNCS 0x989680 ;  /* 0x009896800000895d */ /* 0x004fea0003900000 */
[----:B------:R-:W2:Y:S02]  /*7d00*/  @!P0 SYNCS.PHASECHK.TRANS64 P0, [R0+URZ], R3 ;  /* 0x00000003000085a7 */ /* 0x000ea400080010ff */
[----:B--2---:R-:W-:Y:S05]  /*7d10*/  @!P0 BRA `(.L_x_123) ;  /* 0xfffffffc00f08947 */ /* 0x004fea000383ffff */
[----:B------:R-:W-:Y:S05]  /*7d20*/  BRA `(.L_x_124) ;  /* 0xffffffac003c7947 */ /* 0x000fea000383ffff */
.L_x_49:
[----:B--2---:R2:W3:Y:S02]  /*7d30*/  SYNCS.PHASECHK.TRANS64.TRYWAIT P0, [R2+URZ+0xe0], R5 ;  /* 0x0000e005020075a7 */ /* 0x0044e400080011ff */
[----:B---3--:R-:W-:Y:S05]  /*7d40*/  @!P0 NANOSLEEP.SYNCS 0x989680 ;  /* 0x009896800000895d */ /* 0x008fea0003900000 */
[----:B------:R-:W3:Y:S02]  /*7d50*/  @!P0 SYNCS.PHASECHK.TRANS64 P0, [R2+URZ+0xe0], R5 ;  /* 0x0000e005020085a7 */ /* 0x000ee400080010ff */
[----:B---3--:R-:W-:Y:S05]  /*7d60*/  @!P0 BRA `(.L_x_49) ;  /* 0xfffffffc00f08947 */ /* 0x008fea000383ffff */
[----:B------:R-:W-:Y:S05]  /*7d70*/  BRA `(.L_x_125) ;  /* 0xffffffac00a07947 */ /* 0x000fea000383ffff */
.L_x_50:
[----:B------:R-:W-:-:S07]  /*7d80*/  MOV R2, UR4 ;  /* 0x0000000400027c02 */ /* 0x000fce0008000f00 */
.L_x_126:
[----:B--2---:R2:W3:Y:S02]  /*7d90*/  SYNCS.PHASECHK.TRANS64.TRYWAIT P0, [R2+URZ+0x90], R5 ;  /* 0x00009005020075a7 */ /* 0x0044e400080011ff */
[----:B---3--:R-:W-:Y:S05]  /*7da0*/  @!P0 NANOSLEEP.SYNCS 0x989680 ;  /* 0x009896800000895d */ /* 0x008fea0003900000 */
[----:B------:R-:W3:Y:S02]  /*7db0*/  @!P0 SYNCS.PHASECHK.TRANS64 P0, [R2+URZ+0x90], R5 ;  /* 0x00009005020085a7 */ /* 0x000ee400080010ff */
[----:B---3--:R-:W-:Y:S05]  /*7dc0*/  @!P0 BRA `(.L_x_126) ;  /* 0xfffffffc00f08947 */ /* 0x008fea000383ffff */
[----:B------:R-:W-:Y:S05]  /*7dd0*/  BRA `(.L_x_127) ;  /* 0xffffffac00b07947 */ /* 0x000fea000383ffff */
.L_x_51:
[----:B--2---:R2:W3:Y:S02]  /*7de0*/  SYNCS.PHASECHK.TRANS64.TRYWAIT P1, [R2+URZ+0x80], R5 ;  /* 0x00008005020075a7 */ /* 0x0044e400080211ff */
[----:B---3--:R-:W-:Y:S05]  /*7df0*/  @!P1 NANOSLEEP.SYNCS 0x989680 ;  /* 0x009896800000995d */ /* 0x008fea0003900000 */
[----:B------:R-:W3:Y:S02]  /*7e00*/  @!P1 SYNCS.PHASECHK.TRANS64 P1, [R2+URZ+0x80], R5 ;  /* 0x00008005020095a7 */ /* 0x000ee400080210ff */
[----:B---3--:R-:W-:Y:S05]  /*7e10*/  @!P1 BRA `(.L_x_51) ;  /* 0xfffffffc00f09947 */ /* 0x008fea000383ffff */
[----:B------:R-:W-:Y:S05]  /*7e20*/  BRA `(.L_x_128) ;  /* 0xffffffac00e07947 */ /* 0x000fea000383ffff */
.L_x_54:
[----:B------:R-:W-:-:S07]  /*7e30*/  MOV R0, UR4 ;  /* 0x0000000400007c02 */ /* 0x000fce0008000f00 */
.L_x_129:
[----:B--2---:R2:W3:Y:S02]  /*7e40*/  SYNCS.PHASECHK.TRANS64.TRYWAIT P0, [R0+URZ+0x90], R3 ;  /* 0x00009003000075a7 */ /* 0x0044e400080011ff */
[----:B---3--:R-:W-:Y:S05]  /*7e50*/  @!P0 NANOSLEEP.SYNCS 0x989680 ;  /* 0x009896800000895d */ /* 0x008fea0003900000 */
[----:B------:R-:W3:Y:S02]  /*7e60*/  @!P0 SYNCS.PHASECHK.TRANS64 P0, [R0+URZ+0x90], R3 ;  /* 0x00009003000085a7 */ /* 0x000ee400080010ff */
[----:B---3--:R-:W-:Y:S05]  /*7e70*/  @!P0 BRA `(.L_x_129) ;  /* 0xfffffffc00f08947 */ /* 0x008fea000383ffff */
[----:B------:R-:W-:Y:S05]  /*7e80*/  BRA `(.L_x_53) ;  /* 0xffffffb000347947 */ /* 0x000fea000383ffff */
.L_x_61:
[----:B-1----:R1:W2:Y:S02]  /*7e90*/  SYNCS.PHASECHK.TRANS64.TRYWAIT P1, [R0+URZ+0x80], R5 ;  /* 0x00008005000075a7 */ /* 0x0022a400080211ff */
[----:B--2---:R-:W-:Y:S05]  /*7ea0*/  @!P1 NANOSLEEP.SYNCS 0x989680 ;  /* 0x009896800000995d */ /* 0x004fea0003900000 */
[----:B------:R-:W2:Y:S02]  /*7eb0*/  @!P1 SYNCS.PHASECHK.TRANS64 P1, [R0+URZ+0x80], R5 ;  /* 0x00008005000095a7 */ /* 0x000ea400080210ff */
[----:B--2---:R-:W-:Y:S05]  /*7ec0*/  @!P1 BRA `(.L_x_61) ;  /* 0xfffffffc00f09947 */ /* 0x004fea000383ffff */
[----:B------:R-:W-:Y:S05]  /*7ed0*/  BRA `(.L_x_130) ;  /* 0xffffffb400ac7947 */ /* 0x000fea000383ffff */
.L_x_62:
[----:B------:R-:W-:-:S07]  /*7ee0*/  MOV R3, UR31 ;  /* 0x0000001f00037c02 */ /* 0x000fce0008000f00 */
.L_x_131:
[----:B-1----:R1:W2:Y:S02]  /*7ef0*/  SYNCS.PHASECHK.TRANS64.TRYWAIT P0, [R3+URZ+0xc0], R0 ;  /* 0x0000c000030075a7 */ /* 0x0022a400080011ff */
[----:B--2---:R-:W-:Y:S05]  /*7f00*/  @!P0 NANOSLEEP.SYNCS 0x989680 ;  /* 0x009896800000895d */ /* 0x004fea0003900000 */
[----:B------:R-:W2:Y:S02]  /*7f10*/  @!P0 SYNCS.PHASECHK.TRANS64 P0, [R3+URZ+0xc0], R0 ;  /* 0x0000c000030085a7 */ /* 0x000ea400080010ff */
[----:B--2---:R-:W-:Y:S05]  /*7f20*/  @!P0 BRA `(.L_x_131) ;  /* 0xfffffffc00f08947 */ /* 0x004fea000383ffff */
[----:B------:R-:W-:Y:S05]  /*7f30*/  BRA `(.L_x_132) ;  /* 0xffffffb400fc7947 */ /* 0x000fea000383ffff */
.L_x_65:
[----:B------:R-:W-:Y:S07]  /*7f40*/  MOV R0, UR5 ;  /* 0x0000000500007c02 */ /* 0x000fee0008000f00 */
.L_x_133:
[----:B-1----:R1:W2:Y:S02]  /*7f50*/  SYNCS.PHASECHK.TRANS64.TRYWAIT P0, [R0+URZ], R3 ;  /* 0x00000003000075a7 */ /* 0x0022a400080011ff */
[----:B--2---:R-:W-:Y:S05]  /*7f60*/  @!P0 NANOSLEEP.SYNCS 0x989680 ;  /* 0x009896800000895d */ /* 0x004fea0003900000 */
[----:B------:R-:W2:Y:S02]  /*7f70*/  @!P0 SYNCS.PHASECHK.TRANS64 P0, [R0+URZ], R3 ;  /* 0x00000003000085a7 */ /* 0x000ea400080010ff */
[----:B--2---:R-:W-:Y:S05]  /*7f80*/  @!P0 BRA `(.L_x_133) ;  /* 0xfffffffc00f08947 */ /* 0x004fea000383ffff */
[----:B------:R-:W-:Y:S05]  /*7f90*/  BRA `(.L_x_64) ;  /* 0xffffffb800187947 */ /* 0x000fea000383ffff */
.L_x_68:
[----:B------:R-:W-:-:S07]  /*7fa0*/  MOV R0, UR4 ;  /* 0x0000000400007c02 */ /* 0x000fce0008000f00 */
.L_x_134:
[----:B--2---:R2:W4:Y:S02]  /*7fb0*/  SYNCS.PHASECHK.TRANS64.TRYWAIT P0, [R0+URZ], R3 ;  /* 0x00000003000075a7 */ /* 0x00452400080011ff */
[----:B----4-:R-:W-:Y:S05]  /*7fc0*/  @!P0 NANOSLEEP.SYNCS 0x989680 ;  /* 0x009896800000895d */ /* 0x010fea0003900000 */
[----:B------:R-:W4:Y:S02]  /*7fd0*/  @!P0 SYNCS.PHASECHK.TRANS64 P0, [R0+URZ], R3 ;  /* 0x00000003000085a7 */ /* 0x000f2400080010ff */
[----:B----4-:R-:W-:Y:S05]  /*7fe0*/  @!P0 BRA `(.L_x_134) ;  /* 0xfffffffc00f08947 */ /* 0x010fea000383ffff */
[----:B------:R-:W-:Y:S05]  /*7ff0*/  BRA `(.L_x_135) ;  /* 0xffffffb800f47947 */ /* 0x000fea000383ffff */
.L_x_69:
[----:B------:R-:W-:-:S07]  /*8000*/  MOV R0, UR5 ;  /* 0x0000000500007c02 */ /* 0x000fce0008000f00 */
.L_x_136:
[----:B-1----:R1:W2:Y:S02]  /*8010*/  SYNCS.PHASECHK.TRANS64.TRYWAIT P0, [R0+URZ], R3 ;  /* 0x00000003000075a7 */ /* 0x0022a400080011ff */
[----:B--2---:R-:W-:Y:S05]  /*8020*/  @!P0 NANOSLEEP.SYNCS 0x989680 ;  /* 0x009896800000895d */ /* 0x004fea0003900000 */
[----:B------:R-:W2:Y:S02]  /*8030*/  @!P0 SYNCS.PHASECHK.TRANS64 P0, [R0+URZ], R3 ;  /* 0x00000003000085a7 */ /* 0x000ea400080010ff */
[----:B--2---:R-:W-:Y:S05]  /*8040*/  @!P0 BRA `(.L_x_136) ;  /* 0xfffffffc00f08947 */ /* 0x004fea000383ffff */
[----:B------:R-:W-:Y:S05]  /*8050*/  BRA `(.L_x_137) ;  /* 0xffffffbc00007947 */ /* 0x000fea000383ffff */
.L_x_70:
[----:B------:R-:W-:-:S07]  /*8060*/  MOV R0, UR5 ;  /* 0x0000000500007c02 */ /* 0x000fce0008000f00 */
.L_x_138:
[----:B-1----:R1:W2:Y:S02]  /*8070*/  SYNCS.PHASECHK.TRANS64.TRYWAIT P0, [R0+URZ], R3 ;  /* 0x00000003000075a7 */ /* 0x0022a400080011ff */
[----:B--2---:R-:W-:Y:S05]  /*8080*/  @!P0 NANOSLEEP.SYNCS 0x989680 ;  /* 0x009896800000895d */ /* 0x004fea0003900000 */
[----:B------:R-:W2:Y:S02]  /*8090*/  @!P0 SYNCS.PHASECHK.TRANS64 P0, [R0+URZ], R3 ;  /* 0x00000003000085a7 */ /* 0x000ea400080010ff */
[----:B--2---:R-:W-:Y:S05]  /*80a0*/  @!P0 BRA `(.L_x_138) ;  /* 0xfffffffc00f08947 */ /* 0x004fea000383ffff */
[----:B------:R-:W-:Y:S05]  /*80b0*/  BRA `(.L_x_139) ;  /* 0xffffffbc000c7947 */ /* 0x000fea000383ffff */
.L_x_71:
[----:B------:R-:W-:-:S07]  /*80c0*/  MOV R0, UR4 ;  /* 0x0000000400007c02 */ /* 0x000fce0008000f00 */
.L_x_140:
[----:B-1----:R1:W2:Y:S02]  /*80d0*/  SYNCS.PHASECHK.TRANS64.TRYWAIT P0, [R0+URZ], R3 ;  /* 0x00000003000075a7 */ /* 0x0022a400080011ff */
[----:B--2---:R-:W-:Y:S05]  /*80e0*/  @!P0 NANOSLEEP.SYNCS 0x989680 ;  /* 0x009896800000895d */ /* 0x004fea0003900000 */
[----:B------:R-:W2:Y:S02]  /*80f0*/  @!P0 SYNCS.PHASECHK.TRANS64 P0, [R0+URZ], R3 ;  /* 0x00000003000085a7 */ /* 0x000ea400080010ff */
[----:B--2---:R-:W-:Y:S05]  /*8100*/  @!P0 BRA `(.L_x_140) ;  /* 0xfffffffc00f08947 */ /* 0x004fea000383ffff */
[----:B------:R-:W-:Y:S05]  /*8110*/  BRA `(.L_x_141) ;  /* 0xffffffbc00187947 */ /* 0x000fea000383ffff */
.L_x_76:
[----:B--2---:R2:W3:Y:S02]  /*8120*/  SYNCS.PHASECHK.TRANS64.TRYWAIT P0, [R12+URZ+0x80], R9 ;  /* 0x000080090c0075a7 */ /* 0x0044e400080011ff */
[----:B---3--:R-:W-:Y:S05]  /*8130*/  @!P0 NANOSLEEP.SYNCS 0x989680 ;  /* 0x009896800000895d */ /* 0x008fea0003900000 */
[----:B------:R-:W3:Y:S02]  /*8140*/  @!P0 SYNCS.PHASECHK.TRANS64 P0, [R12+URZ+0x80], R9 ;  /* 0x000080090c0085a7 */ /* 0x000ee400080010ff */
[----:B---3--:R-:W-:Y:S05]  /*8150*/  @!P0 BRA `(.L_x_76) ;  /* 0xfffffffc00f08947 */ /* 0x008fea000383ffff */
[----:B------:R-:W-:Y:S05]  /*8160*/  BRA `(.L_x_142) ;  /* 0xffffffc000387947 */ /* 0x000fea000383ffff */
.L_x_79:
[----:B------:R-:W-:Y:S07]  /*8170*/  MOV R0, UR21 ;  /* 0x0000001500007c02 */ /* 0x000fee0008000f00 */
.L_x_143:
[----:B--2---:R2:W3:Y:S02]  /*8180*/  SYNCS.PHASECHK.TRANS64.TRYWAIT P2, [R0+URZ+0x78], R11 ;  /* 0x0000780b000075a7 */ /* 0x0044e400080411ff */
[----:B---3--:R-:W-:Y:S05]  /*8190*/  @!P2 NANOSLEEP.SYNCS 0x989680 ;  /* 0x009896800000a95d */ /* 0x008fea0003900000 */
[----:B------:R-:W3:Y:S02]  /*81a0*/  @!P2 SYNCS.PHASECHK.TRANS64 P2, [R0+URZ+0x78], R11 ;  /* 0x0000780b0000a5a7 */ /* 0x000ee400080410ff */
[----:B---3--:R-:W-:Y:S05]  /*81b0*/  @!P2 BRA `(.L_x_143) ;  /* 0xfffffffc00f0a947 */ /* 0x008fea000383ffff */
[----:B------:R-:W-:Y:S05]  /*81c0*/  BRA `(.L_x_78) ;  /* 0xffffffc400a07947 */ /* 0x000fea000383ffff */
.L_x_82:
[----:B--2---:R-:W-:Y:S07]  /*81d0*/  MOV R0, UR21 ;  /* 0x0000001500007c02 */ /* 0x004fee0008000f00 */
.L_x_144:
[----:B--2---:R2:W3:Y:S02]  /*81e0*/  SYNCS.PHASECHK.TRANS64.TRYWAIT P0, [R0+URZ+0x60], R9 ;  /* 0x00006009000075a7 */ /* 0x0044e400080011ff */
[----:B---3--:R-:W-:Y:S05]  /*81f0*/  @!P0 NANOSLEEP.SYNCS 0x989680 ;  /* 0x009896800000895d */ /* 0x008fea0003900000 */
[----:B------:R-:W3:Y:S02]  /*8200*/  @!P0 SYNCS.PHASECHK.TRANS64 P0, [R0+URZ+0x60], R9 ;  /* 0x00006009000085a7 */ /* 0x000ee400080010ff */
[----:B---3--:R-:W-:Y:S05]  /*8210*/  @!P0 BRA `(.L_x_144) ;  /* 0xfffffffc00f08947 */ /* 0x008fea000383ffff */
[----:B------:R-:W-:Y:S05]  /*8220*/  BRA `(.L_x_145) ;  /* 0xffffffc400fc7947 */ /* 0x000fea000383ffff */
.L_x_83:
[----:B------:R-:W-:Y:S07]  /*8230*/  MOV R0, UR21 ;  /* 0x0000001500007c02 */ /* 0x000fee0008000f00 */
.L_x_146:
[----:B--2---:R2:W3:Y:S02]  /*8240*/  SYNCS.PHASECHK.TRANS64.TRYWAIT P0, [R0+URZ+0x68], R9 ;  /* 0x00006809000075a7 */ /* 0x0044e400080011ff */
[----:B---3--:R-:W-:Y:S05]  /*8250*/  @!P0 NANOSLEEP.SYNCS 0x989680 ;  /* 0x009896800000895d */ /* 0x008fea0003900000 */
[----:B------:R-:W3:Y:S02]  /*8260*/  @!P0 SYNCS.PHASECHK.TRANS64 P0, [R0+URZ+0x68], R9 ;  /* 0x00006809000085a7 */ /* 0x000ee400080010ff */
[----:B---3--:R-:W-:Y:S05]  /*8270*/  @!P0 BRA `(.L_x_146) ;  /* 0xfffffffc00f08947 */ /* 0x008fea000383ffff */
[----:B------:R-:W-:Y:S05]  /*8280*/  BRA `(.L_x_147) ;  /* 0xffffffc800347947 */ /* 0x000fea000383ffff */
.L_x_85:
[----:B------:R-:W-:-:S07]  /*8290*/  MOV R0, UR21 ;  /* 0x0000001500007c02 */ /* 0x000fce0008000f00 */
.L_x_148:
[----:B---3--:R3:W4:Y:S02]  /*82a0*/  SYNCS.PHASECHK.TRANS64.TRYWAIT P0, [R0+URZ+0x60], R3 ;  /* 0x00006003000075a7 */ /* 0x00872400080011ff */
[----:B----4-:R-:W-:Y:S05]  /*82b0*/  @!P0 NANOSLEEP.SYNCS 0x989680 ;  /* 0x009896800000895d */ /* 0x010fea0003900000 */
[----:B------:R-:W4:Y:S02]  /*82c0*/  @!P0 SYNCS.PHASECHK.TRANS64 P0, [R0+URZ+0x60], R3 ;  /* 0x00006003000085a7 */ /* 0x000f2400080010ff */
[----:B----4-:R-:W-:Y:S05]  /*82d0*/  @!P0 BRA `(.L_x_148) ;  /* 0xfffffffc00f08947 */ /* 0x010fea000383ffff */
[----:B------:R-:W-:Y:S05]  /*82e0*/  BRA `(.L_x_149) ;  /* 0xffffffc800a47947 */ /* 0x000fea000383ffff */
.L_x_87:
[----:B-1----:R1:W2:Y:S02]  /*82f0*/  SYNCS.PHASECHK.TRANS64.TRYWAIT P0, [R3+URZ+0x80], R0 ;  /* 0x00008000030075a7 */ /* 0x0022a400080011ff */
[----:B--2---:R-:W-:Y:S05]  /*8300*/  @!P0 NANOSLEEP.SYNCS 0x989680 ;  /* 0x009896800000895d */ /* 0x004fea0003900000 */
[----:B------:R-:W2:Y:S02]  /*8310*/  @!P0 SYNCS.PHASECHK.TRANS64 P0, [R3+URZ+0x80], R0 ;  /* 0x00008000030085a7 */ /* 0x000ea400080010ff */
[----:B--2---:R-:W-:Y:S05]  /*8320*/  @!P0 BRA `(.L_x_87) ;  /* 0xfffffffc00f08947 */ /* 0x004fea000383ffff */
[----:B------:R-:W-:Y:S05]  /*8330*/  BRA `(.L_x_150) ;  /* 0xffffffcc006c7947 */ /* 0x000fea000383ffff */
.L_x_98:
[----:B--2---:R2:W1:Y:S02]  /*8340*/  SYNCS.PHASECHK.TRANS64.TRYWAIT P1, [R2+URZ+0x50], R5 ;  /* 0x00005005020075a7 */ /* 0x00446400080211ff */
[----:B-1----:R-:W-:Y:S05]  /*8350*/  @!P1 NANOSLEEP.SYNCS 0x989680 ;  /* 0x009896800000995d */ /* 0x002fea0003900000 */
[----:B------:R-:W1:Y:S02]  /*8360*/  @!P1 SYNCS.PHASECHK.TRANS64 P1, [R2+URZ+0x50], R5 ;  /* 0x00005005020095a7 */ /* 0x000e6400080210ff */
[----:B-1----:R-:W-:Y:S05]  /*8370*/  @!P1 BRA `(.L_x_98) ;  /* 0xfffffffc00f09947 */ /* 0x002fea000383ffff */
[----:B------:R-:W-:Y:S05]  /*8380*/  BRA `(.L_x_97) ;  /* 0xffffffd800e07947 */ /* 0x000fea000383ffff */
.L_x_100:
[----:B--2---:R2:W4:Y:S02]  /*8390*/  SYNCS.PHASECHK.TRANS64.TRYWAIT P0, [R100+URZ+0xa0], R3 ;  /* 0x0000a003640075a7 */ /* 0x00452400080011ff */
[----:B----4-:R-:W-:Y:S05]  /*83a0*/  @!P0 NANOSLEEP.SYNCS 0x989680 ;  /* 0x009896800000895d */ /* 0x010fea0003900000 */
[----:B------:R-:W4:Y:S02]  /*83b0*/  @!P0 SYNCS.PHASECHK.TRANS64 P0, [R100+URZ+0xa0], R3 ;  /* 0x0000a003640085a7 */ /* 0x000f2400080010ff */
[----:B----4-:R-:W-:Y:S05]  /*83c0*/  @!P0 BRA `(.L_x_100) ;  /* 0xfffffffc00f08947 */ /* 0x010fea000383ffff */
[----:B------:R-:W-:Y:S05]  /*83d0*/  BRA `(.L_x_99) ;  /* 0xffffffdc00307947 */ /* 0x000fea000383ffff */
.L_x_108:
[----:B---3--:R3:W4:Y:S02]  /*83e0*/  SYNCS.PHASECHK.TRANS64.TRYWAIT P0, [R109+URZ+0x50], R4 ;  /* 0x000050046d0075a7 */ /* 0x00872400080011ff */
[----:B----4-:R-:W-:Y:S05]  /*83f0*/  @!P0 NANOSLEEP.SYNCS 0x989680 ;  /* 0x009896800000895d */ /* 0x010fea0003900000 */
[----:B------:R-:W4:Y:S02]  /*8400*/  @!P0 SYNCS.PHASECHK.TRANS64 P0, [R109+URZ+0x50], R4 ;  /* 0x000050046d0085a7 */ /* 0x000f2400080010ff */
[----:B----4-:R-:W-:Y:S05]  /*8410*/  @!P0 BRA `(.L_x_108) ;  /* 0xfffffffc00f08947 */ /* 0x010fea000383ffff */
[----:B------:R-:W-:Y:S05]  /*8420*/  BRA `(.L_x_107) ;  /* 0xffffffe800247947 */ /* 0x000fea000383ffff */
        .weak           $__internal_0_$__cuda_sm10x_tcgen05_guardrail_trap_col_being_dealloced_not_returned_by_alloc
        .type           $__internal_0_$__cuda_sm10x_tcgen05_guardrail_trap_col_being_dealloced_not_returned_by_alloc,@function
        .size           $__internal_0_$__cuda_sm10x_tcgen05_guardrail_trap_col_being_dealloced_not_returned_by_alloc,($__internal_1_$__cuda_sm10x_tcgen05_guardrail_trap_phase_invalid_during_alloc - $__internal_0_$__cuda_sm10x_tcgen05_guardrail_trap_col_being_dealloced_not_returned_by_alloc)
$__internal_0_$__cuda_sm10x_tcgen05_guardrail_trap_col_being_dealloced_not_returned_by_alloc:
[----:B------:R-:W-:Y:S05]  /*8430*/  BPT.TRAP 0x1 ;  /* 0x000000040000795c */ /* 0x000fea0000300000 */
[----:B------:R-:W-:-:S04]  /*8440*/  HFMA2 R3, -RZ, RZ, 0, 0 ;  /* 0x00000000ff037431 */ /* 0x000fc800000001ff */
[----:B------:R-:W-:Y:S05]  /*8450*/  RET.REL.NODEC R2 `(_ZN7cutlass13device_kernelINS_4gemm6kernel13GemmUniversalIN4cute5tupleIJiiiiEEENS1_10collective13CollectiveMmaINS1_35MainloopSm100TmaUmmaWarpSpecializedILi5ELi2ELi4ENS5_IJNS4_1CILi2EEESB_NSA_ILi1EEEEEEEENS5_IJNSA_ILi64EEENSA_ILi128EEESG_EEENS_12float_e5m2_tENS5_IJlSC_lEEESI_SJ_NS4_8TiledMMAINS4_8MMA_AtomIJNS4_10MMA_TraitsINS4_19SM100_MMA_F8F6F4_SSEJSI_SI_fSF_SG_NS4_17integral_constantINS4_4UMMA5MajorELSQ_0EEESR_NSO_INSP_7ScaleInELSS_0EEEST_EEEEEENS4_6LayoutINS5_IJSC_SC_SC_EEENS5_IJNSA_ILi0EEESY_SY_EEEEENS5_IJNS4_10UnderscoreES11_S11_EEEEENS4_23SM90_TMA_LOAD_MULTICASTENS4_14ComposedLayoutINS4_7SwizzleILi3ELi4ELi3EEENS4_18smem_ptr_flag_bitsILi8EEENSW_INS5_IJNSA_ILi8EEESG_EEENS5_IJSG_SC_EEEEEEEvNS4_8identityES14_S1E_vS1F_EENS_8epilogue10collective18CollectiveEpilogueINS1H_23Sm100TmaWarpSpecializedILi2ELi2ELi32ELb0ELb0EEEJSH_NS5_IJNSW_ISF_SC_EES1M_EEESI_SJ_SI_SJ_NS1H_6fusion15FusionCallbacksIS1L_NS1O_17LinearCombinationISI_fSI_fLNS_15FloatRoundStyleE2EEESH_S1N_JEEENS4_5SM1004TMEM4LOAD26SM100_TMEM_LOAD_16dp32b32xENS4_13SM90_TMA_LOADENS15_INS16_ILi2ELi4ELi3EEES19_NSW_INS5_IJS1A_SF_EEENS5_IJSF_SC_EEEEEEENS4_39AutoVectorizingCopyWithAssumedAlignmentILi128EEENS4_14SM90_TMA_STOREES23_S25_S25_EEEvvEEEEvNT_6ParamsE) ;  /* 0xffffff7802e87950 */ /* 0x000fea0003c3ffff */
        .weak           $__internal_1_$__cuda_sm10x_tcgen05_guardrail_trap_phase_invalid_during_alloc
        .type           $__internal_1_$__cuda_sm10x_tcgen05_guardrail_trap_phase_invalid_during_alloc,@function
        .size           $__internal_1_$__cuda_sm10x_tcgen05_guardrail_trap_phase_invalid_during_alloc,($__internal_2_$__cuda_sm10x_tcgen05_guardrail_trap_unallocated_columns_being_dealloced - $__internal_1_$__cuda_sm10x_tcgen05_guardrail_trap_phase_invalid_during_alloc)
$__internal_1_$__cuda_sm10x_tcgen05_guardrail_trap_phase_invalid_during_alloc:
[----:B------:R-:W-:Y:S05]  /*8460*/  BPT.TRAP 0x1 ;  /* 0x000000040000795c */ /* 0x000fea0000300000 */
[----:B------:R-:W-:-:S04]  /*8470*/  MOV R5, 0x0 ;  /* 0x0000000000057802 */ /* 0x000fc80000000f00 */
[----:B------:R-:W-:Y:S05]  /*8480*/  RET.REL.NODEC R4 `(_ZN7cutlass13device_kernelINS_4gemm6kernel13GemmUniversalIN4cute5tupleIJiiiiEEENS1_10collective13CollectiveMmaINS1_35MainloopSm100TmaUmmaWarpSpecializedILi5ELi2ELi4ENS5_IJNS4_1CILi2EEESB_NSA_ILi1EEEEEEEENS5_IJNSA_ILi64EEENSA_ILi128EEESG_EEENS_12float_e5m2_tENS5_IJlSC_lEEESI_SJ_NS4_8TiledMMAINS4_8MMA_AtomIJNS4_10MMA_TraitsINS4_19SM100_MMA_F8F6F4_SSEJSI_SI_fSF_SG_NS4_17integral_constantINS4_4UMMA5MajorELSQ_0EEESR_NSO_INSP_7ScaleInELSS_0EEEST_EEEEEENS4_6LayoutINS5_IJSC_SC_SC_EEENS5_IJNSA_ILi0EEESY_SY_EEEEENS5_IJNS4_10UnderscoreES11_S11_EEEEENS4_23SM90_TMA_LOAD_MULTICASTENS4_14ComposedLayoutINS4_7SwizzleILi3ELi4ELi3EEENS4_18smem_ptr_flag_bitsILi8EEENSW_INS5_IJNSA_ILi8EEESG_EEENS5_IJSG_SC_EEEEEEEvNS4_8identityES14_S1E_vS1F_EENS_8epilogue10collective18CollectiveEpilogueINS1H_23Sm100TmaWarpSpecializedILi2ELi2ELi32ELb0ELb0EEEJSH_NS5_IJNSW_ISF_SC_EES1M_EEESI_SJ_SI_SJ_NS1H_6fusion15FusionCallbacksIS1L_NS1O_17LinearCombinationISI_fSI_fLNS_15FloatRoundStyleE2EEESH_S1N_JEEENS4_5SM1004TMEM4LOAD26SM100_TMEM_LOAD_16dp32b32xENS4_13SM90_TMA_LOADENS15_INS16_ILi2ELi4ELi3EEES19_NSW_INS5_IJS1A_SF_EEENS5_IJSF_SC_EEEEEEENS4_39AutoVectorizingCopyWithAssumedAlignmentILi128EEENS4_14SM90_TMA_STOREES23_S25_S25_EEEvvEEEEvNT_6ParamsE) ;  /* 0xffffff7804dc7950 */ /* 0x000fea0003c3ffff */
        .weak           $__internal_2_$__cuda_sm10x_tcgen05_guardrail_trap_unallocated_columns_being_dealloced
        .type           $__internal_2_$__cuda_sm10x_tcgen05_guardrail_trap_unallocated_columns_being_dealloced,@function
        .size           $__internal_2_$__cuda_sm10x_tcgen05_guardrail_trap_unallocated_columns_being_dealloced,(.L_x_152 - $__internal_2_$__cuda_sm10x_tcgen05_guardrail_trap_unallocated_columns_being_dealloced)
$__internal_2_$__cuda_sm10x_tcgen05_guardrail_trap_unallocated_columns_being_dealloced:
[----:B------:R-:W-:Y:S05]  /*8490*/  BPT.TRAP 0x1 ;  /* 0x000000040000795c */ /* 0x000fea0000300000 */
[----:B------:R-:W-:-:S04]  /*84a0*/  HFMA2 R3, -RZ, RZ, 0, 0 ;  /* 0x00000000ff037431 */ /* 0x000fc800000001ff */
[----:B------:R-:W-:Y:S05]  /*84b0*/  RET.REL.NODEC R2 `(_ZN7cutlass13device_kernelINS_4gemm6kernel13GemmUniversalIN4cute5tupleIJiiiiEEENS1_10collective13CollectiveMmaINS1_35MainloopSm100TmaUmmaWarpSpecializedILi5ELi2ELi4ENS5_IJNS4_1CILi2EEESB_NSA_ILi1EEEEEEEENS5_IJNSA_ILi64EEENSA_ILi128EEESG_EEENS_12float_e5m2_tENS5_IJlSC_lEEESI_SJ_NS4_8TiledMMAINS4_8MMA_AtomIJNS4_10MMA_TraitsINS4_19SM100_MMA_F8F6F4_SSEJSI_SI_fSF_SG_NS4_17integral_constantINS4_4UMMA5MajorELSQ_0EEESR_NSO_INSP_7ScaleInELSS_0EEEST_EEEEEENS4_6LayoutINS5_IJSC_SC_SC_EEENS5_IJNSA_ILi0EEESY_SY_EEEEENS5_IJNS4_10UnderscoreES11_S11_EEEEENS4_23SM90_TMA_LOAD_MULTICASTENS4_14ComposedLayoutINS4_7SwizzleILi3ELi4ELi3EEENS4_18smem_ptr_flag_bitsILi8EEENSW_INS5_IJNSA_ILi8EEESG_EEENS5_IJSG_SC_EEEEEEEvNS4_8identityES14_S1E_vS1F_EENS_8epilogue10collective18CollectiveEpilogueINS1H_23Sm100TmaWarpSpecializedILi2ELi2ELi32ELb0ELb0EEEJSH_NS5_IJNSW_ISF_SC_EES1M_EEESI_SJ_SI_SJ_NS1H_6fusion15FusionCallbacksIS1L_NS1O_17LinearCombinationISI_fSI_fLNS_15FloatRoundStyleE2EEESH_S1N_JEEENS4_5SM1004TMEM4LOAD26SM100_TMEM_LOAD_16dp32b32xENS4_13SM90_TMA_LOADENS15_INS16_ILi2ELi4ELi3EEES19_NSW_INS5_IJS1A_SF_EEENS5_IJSF_SC_EEEEEEENS4_39AutoVectorizingCopyWithAssumedAlignmentILi128EEENS4_14SM90_TMA_STOREES23_S25_S25_EEEvvEEEEvNT_6ParamsE) ;  /* 0xffffff7802d07950 */ /* 0x000fea0003c3ffff */
.L_x_151:
[----:B------:R-:W-:-:S00]  /*84c0*/  BRA `(.L_x_151) ;  /* 0xfffffffc00fc7947 */ /* 0x000fc0000383ffff */
[----:B------:R-:W-:-:S00]  /*84d0*/  NOP ;  /* 0x0000000000007918 */ /* 0x000fc00000000000 */
        /* <DEDUP_REMOVED lines=10> */
.L_x_152:


//--------------------- .nv.global.init           --------------------------
	.section	.nv.global.init,"aw",@progbits
.nv.global.init:
	.type		$str$27,@object
	.size		$str$27,($str$28 - $str$27)
$str$27:
        /*0000*/ 	.byte	0x28, 0x61, 0x64, 0x64, 0x72, 0x65, 0x73, 0x73, 0x20, 0x26, 0x20, 0x6d, 0x61, 0x73, 0x6b, 0x29
        /*0010*/ 	.byte	0x20, 0x3d, 0x3d, 0x20, 0x30, 0x00
	.type		$str$28,@object
	.size		$str$28,($str$26 - $str$28)
$str$28:
        /*0016*/ 	.byte	0x2f, 0x74, 0x6d, 0x70, 0x2f, 0x63, 0x75, 0x74, 0x6c, 0x61, 0x73, 0x73, 0x5f, 0x73, 0x77, 0x65
        /*0026*/ 	.byte	0x65, 0x70, 0x5f, 0x73, 0x72, 0x63, 0x2f, 0x69, 0x6e, 0x63, 0x6c, 0x75, 0x64, 0x65, 0x2f, 0x63
        /*0036*/ 	.byte	0x75, 0x74, 0x65, 0x2f, 0x70, 0x6f, 0x69, 0x6e, 0x74, 0x65, 0x72, 0x5f, 0x66, 0x6c, 0x61, 0x67
        /*0046*/ 	.byte	0x67, 0x65, 0x64, 0x2e, 0x68, 0x70, 0x70, 0x00
	.type		$str$26,@object
	.size		$str$26,($str$25 - $str$26)
$str$26:
        /*004e*/ 	.byte	0x2f, 0x74, 0x6d, 0x70, 0x2f, 0x63, 0x75, 0x74, 0x6c, 0x61, 0x73, 0x73, 0x5f, 0x73, 0x77, 0x65
        /*005e*/ 	.byte	0x65, 0x70, 0x5f, 0x73, 0x72, 0x63, 0x2f, 0x69, 0x6e, 0x63, 0x6c, 0x75, 0x64, 0x65, 0x2f, 0x63
        /*006e*/ 	.byte	0x75, 0x74, 0x65, 0x2f, 0x61, 0x74, 0x6f, 0x6d, 0x2f, 0x63, 0x6f, 0x70, 0x79, 0x5f, 0x74, 0x72
        /*007e*/ 	.byte	0x61, 0x69, 0x74, 0x73, 0x5f, 0x73, 0x6d, 0x31, 0x30, 0x30, 0x2e, 0x68, 0x70, 0x70, 0x00
	.type		$str$25,@object
	.size		$str$25,(__unnamed_1 - $str$25)
$str$25:
        /*008d*/ 	.byte	0x28, 0x28, 0x75, 0x69, 0x6e, 0x74, 0x33, 0x32, 0x5f, 0x74, 0x28, 0x74, 0x68, 0x72, 0x65, 0x61
        /*009d*/ 	.byte	0x64, 0x49, 0x64, 0x78, 0x2e, 0x78, 0x29, 0x20, 0x2f, 0x20, 0x33, 0x32, 0x29, 0x20, 0x25, 0x20
        /*00ad*/ 	.byte	0x34, 0x29, 0x20, 0x3d, 0x3d, 0x20, 0x28, 0x28, 0x28, 0x74, 0x6d, 0x65, 0x6d, 0x5f, 0x61, 0x64
        /*00bd*/ 	.byte	0x64, 0x72, 0x20, 0x3e, 0x3e, 0x20, 0x31, 0x36, 0x29, 0x20, 0x2f, 0x20, 0x33, 0x32, 0x29, 0x20
        /*00cd*/ 	.byte	0x25, 0x20, 0x34, 0x29, 0x00
	.type		__unnamed_1,@object
	.size		__unnamed_1,(__unnamed_2 - __unnamed_1)
__unnamed_1:
        /*00d2*/ 	.byte	0x61, 0x75, 0x74, 0x6f, 0x20, 0x63, 0x75, 0x74, 0x65, 0x3a, 0x3a, 0x61, 0x73, 0x5f, 0x70, 0x6f
        /* <DEDUP_REMOVED lines=24> */
        /*0262*/ 	.byte	0x3c, 0x34, 0x30, 0x39, 0x36, 0x3e, 0x3e, 0x3e, 0x3e, 0x5d, 0x00
	.type		__unnamed_2,@object
	.size		__unnamed_2,(.L_2 - __unnamed_2)
__unnamed_2:
        /* <DEDUP_REMOVED lines=40> */
        /*04ed*/ 	.byte	0x74, 0x65, 0x3a, 0x3a, 0x43, 0x3c, 0x30, 0x3e, 0x3e, 0x3e, 0x3e, 0x5d, 0x00
.L_2:


//--------------------- .nv.shared._ZN7cutlass13device_kernelINS_4gemm6kernel13GemmUniversalIN4cute5tupleIJiiiiEEENS1_10collective13CollectiveMmaINS1_35MainloopSm100TmaUmmaWarpSpecializedILi5ELi2ELi4ENS5_IJNS4_1CILi2EEESB_NSA_ILi1EEEEEEEENS5_IJNSA_ILi64EEENSA_ILi128EEESG_EEENS_12float_e5m2_tENS5_IJlSC_lEEESI_SJ_NS4_8TiledMMAINS4_8MMA_AtomIJNS4_10MMA_TraitsINS4_19SM100_MMA_F8F6F4_SSEJSI_SI_fSF_SG_NS4_17integral_constantINS4_4UMMA5MajorELSQ_0EEESR_NSO_INSP_7ScaleInELSS_0EEEST_EEEEEENS4_6LayoutINS5_IJSC_SC_SC_EEENS5_IJNSA_ILi0EEESY_SY_EEEEENS5_IJNS4_10UnderscoreES11_S11_EEEEENS4_23SM90_TMA_LOAD_MULTICASTENS4_14ComposedLayoutINS4_7SwizzleILi3ELi4ELi3EEENS4_18smem_ptr_flag_bitsILi8EEENSW_INS5_IJNSA_ILi8EEESG_EEENS5_IJSG_SC_EEEEEEEvNS4_8identityES14_S1E_vS1F_EENS_8epilogue10collective18CollectiveEpilogueINS1H_23Sm100TmaWarpSpecializedILi2ELi2ELi32ELb0ELb0EEEJSH_NS5_IJNSW_ISF_SC_EES1M_EEESI_SJ_SI_SJ_NS1H_6fusion15FusionCallbacksIS1L_NS1O_17LinearCombinationISI_fSI_fLNS_15FloatRoundStyleE2EEESH_S1N_JEEENS4_5SM1004TMEM4LOAD26SM100_TMEM_LOAD_16dp32b32xENS4_13SM90_TMA_LOADENS15_INS16_ILi2ELi4ELi3EEES19_NSW_INS5_IJS1A_SF_EEENS5_IJSF_SC_EEEEEEENS4_39AutoVectorizingCopyWithAssumedAlignmentILi128EEENS4_14SM90_TMA_STOREES23_S25_S25_EEEvvEEEEvNT_6ParamsE --------------------------
	.section	.nv.shared._ZN7cutlass13device_kernelINS_4gemm6kernel13GemmUniversalIN4cute5tupleIJiiiiEEENS1_10collective13CollectiveMmaINS1_35MainloopSm100TmaUmmaWarpSpecializedILi5ELi2ELi4ENS5_IJNS4_1CILi2EEESB_NSA_ILi1EEEEEEEENS5_IJNSA_ILi64EEENSA_ILi128EEESG_EEENS_12float_e5m2_tENS5_IJlSC_lEEESI_SJ_NS4_8TiledMMAINS4_8MMA_AtomIJNS4_10MMA_TraitsINS4_19SM100_MMA_F8F6F4_SSEJSI_SI_fSF_SG_NS4_17integral_constantINS4_4UMMA5MajorELSQ_0EEESR_NSO_INSP_7ScaleInELSS_0EEEST_EEEEEENS4_6LayoutINS5_IJSC_SC_SC_EEENS5_IJNSA_ILi0EEESY_SY_EEEEENS5_IJNS4_10UnderscoreES11_S11_EEEEENS4_23SM90_TMA_LOAD_MULTICASTENS4_14ComposedLayoutINS4_7SwizzleILi3ELi4ELi3EEENS4_18smem_ptr_flag_bitsILi8EEENSW_INS5_IJNSA_ILi8EEESG_EEENS5_IJSG_SC_EEEEEEEvNS4_8identityES14_S1E_vS1F_EENS_8epilogue10collective18CollectiveEpilogueINS1H_23Sm100TmaWarpSpecializedILi2ELi2ELi32ELb0ELb0EEEJSH_NS5_IJNSW_ISF_SC_EES1M_EEESI_SJ_SI_SJ_NS1H_6fusion15FusionCallbacksIS1L_NS1O_17LinearCombinationISI_fSI_fLNS_15FloatRoundStyleE2EEESH_S1N_JEEENS4_5SM1004TMEM4LOAD26SM100_TMEM_LOAD_16dp32b32xENS4_13SM90_TMA_LOADENS15_INS16_ILi2ELi4ELi3EEES19_NSW_INS5_IJS1A_SF_EEENS5_IJSF_SC_EEEEEEENS4_39AutoVectorizingCopyWithAssumedAlignmentILi128EEENS4_14SM90_TMA_STOREES23_S25_S25_EEEvvEEEEvNT_6ParamsE,"aw",@nobits
	.sectionflags	@""
	.align	16
	.zero		1024


//--------------------- .nv.shared.reserved.0     --------------------------
	.section	.nv.shared.reserved.0,"aw",@nobits
	.weak		__nv_reservedSMEM_offset_0_alias
	.size		__nv_reservedSMEM_offset_0_alias, 0, 64
	.other		__nv_reservedSMEM_offset_0_alias,@"STO_CUDA_RESERVED_SHARED STV_DEFAULT"
__nv_reservedSMEM_offset_0_alias:
	.zero		0
.nv.shared.reserved.0:
	.zero		64
	.weak		__nv_reservedSMEM_tcgen05_partition
	.type		__nv_reservedSMEM_tcgen05_partition,@object
	.size		__nv_reservedSMEM_tcgen05_partition,(.L_0 - __nv_reservedSMEM_tcgen05_partition)
__nv_reservedSMEM_tcgen05_partition:
	.zero		32
.L_0:


//--------------------- .nv.global                --------------------------
	.section	.nv.global,"aw",@nobits
.nv.global:
	.type		_ZN40_INTERNAL_57039661_4_k_cu_5d39dc13_107034cute1_E,@object
	.size		_ZN40_INTERNAL_57039661_4_k_cu_5d39dc13_107034cute1_E,(_ZN40_INTERNAL_57039661_4_k_cu_5d39dc13_107034cuda3std3__45__cpo6cbeginE - _ZN40_INTERNAL_57039661_4_k_cu_5d39dc13_107034cute1_E)
_ZN40_INTERNAL_57039661_4_k_cu_5d39dc13_107034cute1_E:
	.zero		1
	.type		_ZN40_INTERNAL_57039661_4_k_cu_5d39dc13_107034cuda3std3__45__cpo6cbeginE,@object
	.size		_ZN40_INTERNAL_57039661_4_k_cu_5d39dc13_107034cuda3std3__45__cpo6cbeginE,(_ZN40_INTERNAL_57039661_4_k_cu_5d39dc13_107034cuda3std3__48in_placeE - _ZN40_INTERNAL_57039661_4_k_cu_5d39dc13_107034cuda3std3__45__cpo6cbeginE)
_ZN40_INTERNAL_57039661_4_k_cu_5d39dc13_107034cuda3std3__45__cpo6cbeginE:
	.zero		1
	.type		_ZN40_INTERNAL_57039661_4_k_cu_5d39dc13_107034cuda3std3__48in_placeE,@object
	.size		_ZN40_INTERNAL_57039661_4_k_cu_5d39dc13_107034cuda3std3__48in_placeE,(_ZN40_INTERNAL_57039661_4_k_cu_5d39dc13_107034cuda3std6ranges3__45__cpo9iter_moveE - _ZN40_INTERNAL_57039661_4_k_cu_5d39dc13_107034cuda3std3__48in_placeE)
_ZN40_INTERNAL_57039661_4_k_cu_5d39dc13_107034cuda3std3__48in_placeE:
	.zero		1
	.type		_ZN40_INTERNAL_57039661_4_k_cu_5d39dc13_107034cuda3std6ranges3__45__cpo9iter_moveE,@object
	.size		_ZN40_INTERNAL_57039661_4_k_cu_5d39dc13_107034cuda3std6ranges3__45__cpo9iter_moveE,(_ZN40_INTERNAL_57039661_4_k_cu_5d39dc13_107034cuda3std3__45__cpo5beginE - _ZN40_INTERNAL_57039661_4_k_cu_5d39dc13_107034cuda3std6ranges3__45__cpo9iter_moveE)
_ZN40_INTERNAL_57039661_4_k_cu_5d39dc13_107034cuda3std6ranges3__45__cpo9iter_moveE:
	.zero		1
	.type		_ZN40_INTERNAL_57039661_4_k_cu_5d39dc13_107034cuda3std3__45__cpo5beginE,@object
	.size		_ZN40_INTERNAL_57039661_4_k_cu_5d39dc13_107034cuda3std3__45__cpo5beginE,(_ZN40_INTERNAL_57039661_4_k_cu_5d39dc13_107034cuda3std3__442_GLOBAL__N__57039661_4_k_cu_5d39dc13_107036ignoreE - _ZN40_INTERNAL_57039661_4_k_cu_5d39dc13_107034cuda3std3__45__cpo5beginE)
_ZN40_INTERNAL_57039661_4_k_cu_5d39dc13_107034cuda3std3__45__cpo5beginE:
	.zero		1
	.type		_ZN40_INTERNAL_57039661_4_k_cu_5d39dc13_107034cuda3std3__442_GLOBAL__N__57039661_4_k_cu_5d39dc13_107036ignoreE,@object
	.size		_ZN40_INTERNAL_57039661_4_k_cu_5d39dc13_107034cuda3std3__442_GLOBAL__N__57039661_4_k_cu_5d39dc13_107036ignoreE,(_ZN40_INTERNAL_57039661_4_k_cu_5d39dc13_107034cute7productE - _ZN40_INTERNAL_57039661_4_k_cu_5d39dc13_107034cuda3std3__442_GLOBAL__N__57039661_4_k_cu_5d39dc13_107036ignoreE)
_ZN40_INTERNAL_57039661_4_k_cu_5d39dc13_107034cuda3std3__442_GLOBAL__N__57039661_4_k_cu_5d39dc13_107036ignoreE:
	.zero		1
	.type		_ZN40_INTERNAL_57039661_4_k_cu_5d39dc13_107034cute7productE,@object
	.size		_ZN40_INTERNAL_57039661_4_k_cu_5d39dc13_107034cute7productE,(_ZN40_INTERNAL_57039661_4_k_cu_5d39dc13_107034cuda3std3__45__cpo3endE - _ZN40_INTERNAL_57039661_4_k_cu_5d39dc13_107034cute7productE)
_ZN40_INTERNAL_57039661_4_k_cu_5d39dc13_107034cute7productE:
	.zero		1
	.type		_ZN40_INTERNAL_57039661_4_k_cu_5d39dc13_107034cuda3std3__45__cpo3endE,@object
	.size		_ZN40_INTERNAL_57039661_4_k_cu_5d39dc13_107034cuda3std3__45__cpo3endE,(_ZN40_INTERNAL_57039661_4_k_cu_5d39dc13_107034cuda3std3__419piecewise_constructE - _ZN40_INTERNAL_57039661_4_k_cu_5d39dc13_107034cuda3std3__45__cpo3endE)
_ZN40_INTERNAL_57039661_4_k_cu_5d39dc13_107034cuda3std3__45__cpo3endE:
	.zero		1
	.type		_ZN40_INTERNAL_57039661_4_k_cu_5d39dc13_107034cuda3std3__419piecewise_constructE,@object
	.size		_ZN40_INTERNAL_57039661_4_k_cu_5d39dc13_107034cuda3std3__419piecewise_constructE,(_ZN40_INTERNAL_57039661_4_k_cu_5d39dc13_107034cuda3std3__45__cpo4cendE - _ZN40_INTERNAL_57039661_4_k_cu_5d39dc13_107034cuda3std3__419piecewise_constructE)
_ZN40_INTERNAL_57039661_4_k_cu_5d39dc13_107034cuda3std3__419piecewise_constructE:
	.zero		1
	.type		_ZN40_INTERNAL_57039661_4_k_cu_5d39dc13_107034cuda3std3__45__cpo4cendE,@object
	.size		_ZN40_INTERNAL_57039661_4_k_cu_5d39dc13_107034cuda3std3__45__cpo4cendE,(_ZN40_INTERNAL_57039661_4_k_cu_5d39dc13_107034cuda3std6ranges3__45__cpo4swapE - _ZN40_INTERNAL_57039661_4_k_cu_5d39dc13_107034cuda3std3__45__cpo4cendE)
_ZN40_INTERNAL_57039661_4_k_cu_5d39dc13_107034cuda3std3__45__cpo4cendE:
	.zero		1
	.type		_ZN40_INTERNAL_57039661_4_k_cu_5d39dc13_107034cuda3std6ranges3__45__cpo4swapE,@object
	.size		_ZN40_INTERNAL_57039661_4_k_cu_5d39dc13_107034cuda3std6ranges3__45__cpo4swapE,(.L_10 - _ZN40_INTERNAL_57039661_4_k_cu_5d39dc13_107034cuda3std6ranges3__45__cpo4swapE)
_ZN40_INTERNAL_57039661_4_k_cu_5d39dc13_107034cuda3std6ranges3__45__cpo4swapE:
	.zero		1
.L_10:


//--------------------- .nv.constant0._ZN7cutlass13device_kernelINS_4gemm6kernel13GemmUniversalIN4cute5tupleIJiiiiEEENS1_10collective13CollectiveMmaINS1_35MainloopSm100TmaUmmaWarpSpecializedILi5ELi2ELi4ENS5_IJNS4_1CILi2EEESB_NSA_ILi1EEEEEEEENS5_IJNSA_ILi64EEENSA_ILi128EEESG_EEENS_12float_e5m2_tENS5_IJlSC_lEEESI_SJ_NS4_8TiledMMAINS4_8MMA_AtomIJNS4_10MMA_TraitsINS4_19SM100_MMA_F8F6F4_SSEJSI_SI_fSF_SG_NS4_17integral_constantINS4_4UMMA5MajorELSQ_0EEESR_NSO_INSP_7ScaleInELSS_0EEEST_EEEEEENS4_6LayoutINS5_IJSC_SC_SC_EEENS5_IJNSA_ILi0EEESY_SY_EEEEENS5_IJNS4_10UnderscoreES11_S11_EEEEENS4_23SM90_TMA_LOAD_MULTICASTENS4_14ComposedLayoutINS4_7SwizzleILi3ELi4ELi3EEENS4_18smem_ptr_flag_bitsILi8EEENSW_INS5_IJNSA_ILi8EEESG_EEENS5_IJSG_SC_EEEEEEEvNS4_8identityES14_S1E_vS1F_EENS_8epilogue10collective18CollectiveEpilogueINS1H_23Sm100TmaWarpSpecializedILi2ELi2ELi32ELb0ELb0EEEJSH_NS5_IJNSW_ISF_SC_EES1M_EEESI_SJ_SI_SJ_NS1H_6fusion15FusionCallbacksIS1L_NS1O_17LinearCombinationISI_fSI_fLNS_15FloatRoundStyleE2EEESH_S1N_JEEENS4_5SM1004TMEM4LOAD26SM100_TMEM_LOAD_16dp32b32xENS4_13SM90_TMA_LOADENS15_INS16_ILi2ELi4ELi3EEES19_NSW_INS5_IJS1A_SF_EEENS5_IJSF_SC_EEEEEEENS4_39AutoVectorizingCopyWithAssumedAlignmentILi128EEENS4_14SM90_TMA_STOREES23_S25_S25_EEEvvEEEEvNT_6ParamsE --------------------------
	.section	.nv.constant0._ZN7cutlass13device_kernelINS_4gemm6kernel13GemmUniversalIN4cute5tupleIJiiiiEEENS1_10collective13CollectiveMmaINS1_35MainloopSm100TmaUmmaWarpSpecializedILi5ELi2ELi4ENS5_IJNS4_1CILi2EEESB_NSA_ILi1EEEEEEEENS5_IJNSA_ILi64EEENSA_ILi128EEESG_EEENS_12float_e5m2_tENS5_IJlSC_lEEESI_SJ_NS4_8TiledMMAINS4_8MMA_AtomIJNS4_10MMA_TraitsINS4_19SM100_MMA_F8F6F4_SSEJSI_SI_fSF_SG_NS4_17integral_constantINS4_4UMMA5MajorELSQ_0EEESR_NSO_INSP_7ScaleInELSS_0EEEST_EEEEEENS4_6LayoutINS5_IJSC_SC_SC_EEENS5_IJNSA_ILi0EEESY_SY_EEEEENS5_IJNS4_10UnderscoreES11_S11_EEEEENS4_23SM90_TMA_LOAD_MULTICASTENS4_14ComposedLayoutINS4_7SwizzleILi3ELi4ELi3EEENS4_18smem_ptr_flag_bitsILi8EEENSW_INS5_IJNSA_ILi8EEESG_EEENS5_IJSG_SC_EEEEEEEvNS4_8identityES14_S1E_vS1F_EENS_8epilogue10collective18CollectiveEpilogueINS1H_23Sm100TmaWarpSpecializedILi2ELi2ELi32ELb0ELb0EEEJSH_NS5_IJNSW_ISF_SC_EES1M_EEESI_SJ_SI_SJ_NS1H_6fusion15FusionCallbacksIS1L_NS1O_17LinearCombinationISI_fSI_fLNS_15FloatRoundStyleE2EEESH_S1N_JEEENS4_5SM1004TMEM4LOAD26SM100_TMEM_LOAD_16dp32b32xENS4_13SM90_TMA_LOADENS15_INS16_ILi2ELi4ELi3EEES19_NSW_INS5_IJS1A_SF_EEENS5_IJSF_SC_EEEEEEENS4_39AutoVectorizingCopyWithAssumedAlignmentILi128EEENS4_14SM90_TMA_STOREES23_S25_S25_EEEvvEEEEvNT_6ParamsE,"a",@progbits
	.sectionflags	@""
	.align	4
.nv.constant0._ZN7cutlass13device_kernelINS_4gemm6kernel13GemmUniversalIN4cute5tupleIJiiiiEEENS1_10collective13CollectiveMmaINS1_35MainloopSm100TmaUmmaWarpSpecializedILi5ELi2ELi4ENS5_IJNS4_1CILi2EEESB_NSA_ILi1EEEEEEEENS5_IJNSA_ILi64EEENSA_ILi128EEESG_EEENS_12float_e5m2_tENS5_IJlSC_lEEESI_SJ_NS4_8TiledMMAINS4_8MMA_AtomIJNS4_10MMA_TraitsINS4_19SM100_MMA_F8F6F4_SSEJSI_SI_fSF_SG_NS4_17integral_constantINS4_4UMMA5MajorELSQ_0EEESR_NSO_INSP_7ScaleInELSS_0EEEST_EEEEEENS4_6LayoutINS5_IJSC_SC_SC_EEENS5_IJNSA_ILi0EEESY_SY_EEEEENS5_IJNS4_10UnderscoreES11_S11_EEEEENS4_23SM90_TMA_LOAD_MULTICASTENS4_14ComposedLayoutINS4_7SwizzleILi3ELi4ELi3EEENS4_18smem_ptr_flag_bitsILi8EEENSW_INS5_IJNSA_ILi8EEESG_EEENS5_IJSG_SC_EEEEEEEvNS4_8identityES14_S1E_vS1F_EENS_8epilogue10collective18CollectiveEpilogueINS1H_23Sm100TmaWarpSpecializedILi2ELi2ELi32ELb0ELb0EEEJSH_NS5_IJNSW_ISF_SC_EES1M_EEESI_SJ_SI_SJ_NS1H_6fusion15FusionCallbacksIS1L_NS1O_17LinearCombinationISI_fSI_fLNS_15FloatRoundStyleE2EEESH_S1N_JEEENS4_5SM1004TMEM4LOAD26SM100_TMEM_LOAD_16dp32b32xENS4_13SM90_TMA_LOADENS15_INS16_ILi2ELi4ELi3EEES19_NSW_INS5_IJS1A_SF_EEENS5_IJSF_SC_EEEEEEENS4_39AutoVectorizingCopyWithAssumedAlignmentILi128EEENS4_14SM90_TMA_STOREES23_S25_S25_EEEvvEEEEvNT_6ParamsE:
	.zero		2944


//--------------------- SYMBOLS --------------------------

	.type		.nv.reservedSmem.offset0,@object
	.size		.nv.reservedSmem.offset0,0x4
	.type		.nv.reservedSmem.cap,@object
	.size		.nv.reservedSmem.cap,0x4
	.type		__assertfail,@function
